// auto-generated by cutlass_sweep.gemm — config: {"arch": "sm_100", "cluster_m": 1, "cluster_n": 1, "dtype": "e4m3", "dtype_b": "e4m3", "layout": "nt", "stages": 0, "tile_k": 32, "tile_m": 64, "tile_n": 256}
#include "cutlass/cutlass.h"
#include "cutlass/gemm/collective/collective_builder.hpp"
#include "cutlass/gemm/device/gemm_universal_adapter.h"
#include "cutlass/gemm/kernel/gemm_universal.hpp"
#include "cutlass/epilogue/collective/collective_builder.hpp"

using ElemA = cutlass::float_e4m3_t;
using ElemB = cutlass::float_e4m3_t;
using ElemCD = cutlass::float_e4m3_t;
using Acc  = float;
using TileShape    = cute::Shape<cute::_64, cute::_256, cute::_32>;
using ClusterShape = cute::Shape<cute::_1, cute::_1, cute::_1>;

using CollectiveEpilogue = typename cutlass::epilogue::collective::CollectiveBuilder<
    cutlass::arch::Sm100, cutlass::arch::OpClassTensorOp,
    TileShape, ClusterShape,
    cutlass::epilogue::collective::EpilogueTileAuto,
    Acc, Acc,
    ElemCD, cutlass::layout::RowMajor, 128 / cutlass::sizeof_bits<ElemCD>::value,
    ElemCD, cutlass::layout::RowMajor, 128 / cutlass::sizeof_bits<ElemCD>::value,
    cutlass::epilogue::collective::EpilogueScheduleAuto
  >::CollectiveOp;

using CollectiveMainloop = typename cutlass::gemm::collective::CollectiveBuilder<
    cutlass::arch::Sm100, cutlass::arch::OpClassTensorOp,
    ElemA, cutlass::layout::RowMajor, 128 / cutlass::sizeof_bits<ElemA>::value,
    ElemB, cutlass::layout::ColumnMajor, 128 / cutlass::sizeof_bits<ElemB>::value,
    Acc,
    TileShape, ClusterShape,
    cutlass::gemm::collective::StageCountAutoCarveout<static_cast<int>(sizeof(typename CollectiveEpilogue::SharedStorage))>,
    cutlass::gemm::collective::KernelScheduleAuto
  >::CollectiveOp;

using GemmKernel = cutlass::gemm::kernel::GemmUniversal<
    cute::Shape<int,int,int,int>,
    CollectiveMainloop,
    CollectiveEpilogue
>;
using Gemm = cutlass::gemm::device::GemmUniversalAdapter<GemmKernel>;

// Force the device kernel symbol into the cubin without needing a host main.
auto* _anchor = &cutlass::device_kernel<GemmKernel>;


// ===== COMPILED SASS (sm_100a) =====

	.target	sm_100a

	.elftype	@"ET_EXEC"


//--------------------- .note.nv.tkinfo           --------------------------
	.section	.note.nv.tkinfo,"",@"SHT_NOTE"
	.sectionflags	@"SHF_NOTE_NV_TKINFO"
	.tkinfo
        /*0018*/ 	.word	0x00000002
        /*0030*/ 	.string	""
        /*0030*/ 	.string	"ptxas"
        /*0030*/ 	.string	"Cuda compilation tools, release 13.0, V13.0.88"
        /*0030*/ 	.string	"Build cuda_13.0.r13.0/compiler.36424714_0"
        /*0030*/ 	.string	"-arch sm_100a -m 64 "



//--------------------- .note.nv.cuinfo           --------------------------
	.section	.note.nv.cuinfo,"",@"SHT_NOTE"
	.sectionflags	@"SHF_NOTE_NV_CUINFO"
        /*0018*/ 	.short	0x0002
        /*001a*/ 	.short	0x0064
        /*001c*/ 	.short	0x0082
	.zero		2


//--------------------- .nv.info                  --------------------------
	.section	.nv.info,"",@"SHT_CUDA_INFO"
	.align	4


	//----- nvinfo : EIATTR_REGCOUNT
	.align		4
        /*0000*/ 	.byte	0x04, 0x2f
        /*0002*/ 	.short	(.L_20 - .L_19)
	.align		4
.L_19:
        /*0004*/ 	.word	index@(_ZN7cutlass13device_kernelINS_4gemm6kernel13GemmUniversalIN4cute5tupleIJiiiiEEENS1_10collective13CollectiveMmaINS1_35MainloopSm100TmaUmmaWarpSpecializedILi20ELi2ELi4ENS5_IJNS4_1CILi1EEESB_SB_EEEEENS5_IJNSA_ILi64EEENSA_ILi256EEENSA_ILi32EEEEEENS_12float_e4m3_tENS5_IJlSB_lEEESI_SJ_NS4_8TiledMMAINS4_8MMA_AtomIJNS4_10MMA_TraitsINS4_19SM100_MMA_F8F6F4_SSEJSI_SI_fSE_SF_NS4_17integral_constantINS4_4UMMA5MajorELSQ_0EEESR_NSO_INSP_7ScaleInELSS_0EEEST_EEEEEENS4_6LayoutISC_NS5_IJNSA_ILi0EEESX_SX_EEEEENS5_IJNS4_10UnderscoreES10_S10_EEEEENS4_13SM90_TMA_LOADENS4_14ComposedLayoutINS4_7SwizzleILi1ELi4ELi3EEENS4_18smem_ptr_flag_bitsILi8EEENSW_INS5_IJNSA_ILi8EEESG_EEENS5_IJSG_SB_EEEEEEEvNS4_8identityES13_S1D_vS1E_EENS_8epilogue10collective18CollectiveEpilogueINS1G_23Sm100TmaWarpSpecializedILi4ELi2ELi32ELb0ELb0EEEJSH_NS5_IJNSW_ISE_SB_EES1L_EEESI_SJ_SI_SJ_NS1G_6fusion15FusionCallbacksIS1K_NS1N_17LinearCombinationISI_fSI_fLNS_15FloatRoundStyleE2EEESH_S1M_JEEENS4_5SM1004TMEM4LOAD26SM100_TMEM_LOAD_16dp32b32xES13_NS14_INS15_ILi2ELi4ELi3EEES18_NSW_INS5_IJS19_SE_EEENS5_IJSE_SB_EEEEEEENS4_39AutoVectorizingCopyWithAssumedAlignmentILi128EEENS4_14SM90_TMA_STOREES21_S23_S23_EEEvvEEEEvNT_6ParamsE)
        /*0008*/ 	.word	0x00000079


	//----- nvinfo : EIATTR_FRAME_SIZE
	.align		4
.L_20:
        /*000c*/ 	.byte	0x04, 0x11
        /*000e*/ 	.short	(.L_22 - .L_21)
	.align		4
.L_21:
        /*0010*/ 	.word	index@($__internal_2_$__cuda_sm10x_tcgen05_guardrail_trap_unallocated_columns_being_dealloced)
        /*0014*/ 	.word	0x00000000


	//----- nvinfo : EIATTR_FRAME_SIZE
	.align		4
.L_22:
        /*0018*/ 	.byte	0x04, 0x11
        /*001a*/ 	.short	(.L_24 - .L_23)
	.align		4
.L_23:
        /*001c*/ 	.word	index@($__internal_1_$__cuda_sm10x_tcgen05_guardrail_trap_phase_invalid_during_alloc)
        /*0020*/ 	.word	0x00000000


	//----- nvinfo : EIATTR_FRAME_SIZE
	.align		4
.L_24:
        /*0024*/ 	.byte	0x04, 0x11
        /*0026*/ 	.short	(.L_26 - .L_25)
	.align		4
.L_25:
        /*0028*/ 	.word	index@($__internal_0_$__cuda_sm10x_tcgen05_guardrail_trap_col_being_dealloced_not_returned_by_alloc)
        /*002c*/ 	.word	0x00000000


	//----- nvinfo : EIATTR_FRAME_SIZE
	.align		4
.L_26:
        /*0030*/ 	.byte	0x04, 0x11
        /*0032*/ 	.short	(.L_28 - .L_27)
	.align		4
.L_27:
        /*0034*/ 	.word	index@(_ZN7cutlass13device_kernelINS_4gemm6kernel13GemmUniversalIN4cute5tupleIJiiiiEEENS1_10collective13CollectiveMmaINS1_35MainloopSm100TmaUmmaWarpSpecializedILi20ELi2ELi4ENS5_IJNS4_1CILi1EEESB_SB_EEEEENS5_IJNSA_ILi64EEENSA_ILi256EEENSA_ILi32EEEEEENS_12float_e4m3_tENS5_IJlSB_lEEESI_SJ_NS4_8TiledMMAINS4_8MMA_AtomIJNS4_10MMA_TraitsINS4_19SM100_MMA_F8F6F4_SSEJSI_SI_fSE_SF_NS4_17integral_constantINS4_4UMMA5MajorELSQ_0EEESR_NSO_INSP_7ScaleInELSS_0EEEST_EEEEEENS4_6LayoutISC_NS5_IJNSA_ILi0EEESX_SX_EEEEENS5_IJNS4_10UnderscoreES10_S10_EEEEENS4_13SM90_TMA_LOADENS4_14ComposedLayoutINS4_7SwizzleILi1ELi4ELi3EEENS4_18smem_ptr_flag_bitsILi8EEENSW_INS5_IJNSA_ILi8EEESG_EEENS5_IJSG_SB_EEEEEEEvNS4_8identityES13_S1D_vS1E_EENS_8epilogue10collective18CollectiveEpilogueINS1G_23Sm100TmaWarpSpecializedILi4ELi2ELi32ELb0ELb0EEEJSH_NS5_IJNSW_ISE_SB_EES1L_EEESI_SJ_SI_SJ_NS1G_6fusion15FusionCallbacksIS1K_NS1N_17LinearCombinationISI_fSI_fLNS_15FloatRoundStyleE2EEESH_S1M_JEEENS4_5SM1004TMEM4LOAD26SM100_TMEM_LOAD_16dp32b32xES13_NS14_INS15_ILi2ELi4ELi3EEES18_NSW_INS5_IJS19_SE_EEENS5_IJSE_SB_EEEEEEENS4_39AutoVectorizingCopyWithAssumedAlignmentILi128EEENS4_14SM90_TMA_STOREES21_S23_S23_EEEvvEEEEvNT_6ParamsE)
        /*0038*/ 	.word	0x00000000


	//----- nvinfo : EIATTR_MIN_STACK_SIZE
	.align		4
.L_28:
        /*003c*/ 	.byte	0x04, 0x12
        /*003e*/ 	.short	(.L_30 - .L_29)
	.align		4
.L_29:
        /*0040*/ 	.word	index@(_ZN7cutlass13device_kernelINS_4gemm6kernel13GemmUniversalIN4cute5tupleIJiiiiEEENS1_10collective13CollectiveMmaINS1_35MainloopSm100TmaUmmaWarpSpecializedILi20ELi2ELi4ENS5_IJNS4_1CILi1EEESB_SB_EEEEENS5_IJNSA_ILi64EEENSA_ILi256EEENSA_ILi32EEEEEENS_12float_e4m3_tENS5_IJlSB_lEEESI_SJ_NS4_8TiledMMAINS4_8MMA_AtomIJNS4_10MMA_TraitsINS4_19SM100_MMA_F8F6F4_SSEJSI_SI_fSE_SF_NS4_17integral_constantINS4_4UMMA5MajorELSQ_0EEESR_NSO_INSP_7ScaleInELSS_0EEEST_EEEEEENS4_6LayoutISC_NS5_IJNSA_ILi0EEESX_SX_EEEEENS5_IJNS4_10UnderscoreES10_S10_EEEEENS4_13SM90_TMA_LOADENS4_14ComposedLayoutINS4_7SwizzleILi1ELi4ELi3EEENS4_18smem_ptr_flag_bitsILi8EEENSW_INS5_IJNSA_ILi8EEESG_EEENS5_IJSG_SB_EEEEEEEvNS4_8identityES13_S1D_vS1E_EENS_8epilogue10collective18CollectiveEpilogueINS1G_23Sm100TmaWarpSpecializedILi4ELi2ELi32ELb0ELb0EEEJSH_NS5_IJNSW_ISE_SB_EES1L_EEESI_SJ_SI_SJ_NS1G_6fusion15FusionCallbacksIS1K_NS1N_17LinearCombinationISI_fSI_fLNS_15FloatRoundStyleE2EEESH_S1M_JEEENS4_5SM1004TMEM4LOAD26SM100_TMEM_LOAD_16dp32b32xES13_NS14_INS15_ILi2ELi4ELi3EEES18_NSW_INS5_IJS19_SE_EEENS5_IJSE_SB_EEEEEEENS4_39AutoVectorizingCopyWithAssumedAlignmentILi128EEENS4_14SM90_TMA_STOREES21_S23_S23_EEEvvEEEEvNT_6ParamsE)
        /*0044*/ 	.word	0x00000000
.L_30:


//--------------------- .nv.compat                --------------------------
	.section	.nv.compat,"",@"SHT_CUDA_COMPAT_INFO"
	.align	4
        /*0000*/ 	.byte	0x02, 0x09, 0x01, 0x00, 0x02, 0x02, 0x02, 0x00, 0x02, 0x05, 0x05, 0x00, 0x03, 0x07, 0x01, 0x01
        /*0010*/ 	.byte	0x02, 0x03, 0x01, 0x00, 0x02, 0x06, 0x01, 0x00, 0x04, 0x0b, 0x08, 0x00, 0x09, 0x00, 0x00, 0x00
        /*0020*/ 	.byte	0x00, 0x00, 0x00, 0x00


//--------------------- .nv.info._ZN7cutlass13device_kernelINS_4gemm6kernel13GemmUniversalIN4cute5tupleIJiiiiEEENS1_10collective13CollectiveMmaINS1_35MainloopSm100TmaUmmaWarpSpecializedILi20ELi2ELi4ENS5_IJNS4_1CILi1EEESB_SB_EEEEENS5_IJNSA_ILi64EEENSA_ILi256EEENSA_ILi32EEEEEENS_12float_e4m3_tENS5_IJlSB_lEEESI_SJ_NS4_8TiledMMAINS4_8MMA_AtomIJNS4_10MMA_TraitsINS4_19SM100_MMA_F8F6F4_SSEJSI_SI_fSE_SF_NS4_17integral_constantINS4_4UMMA5MajorELSQ_0EEESR_NSO_INSP_7ScaleInELSS_0EEEST_EEEEEENS4_6LayoutISC_NS5_IJNSA_ILi0EEESX_SX_EEEEENS5_IJNS4_10UnderscoreES10_S10_EEEEENS4_13SM90_TMA_LOADENS4_14ComposedLayoutINS4_7SwizzleILi1ELi4ELi3EEENS4_18smem_ptr_flag_bitsILi8EEENSW_INS5_IJNSA_ILi8EEESG_EEENS5_IJSG_SB_EEEEEEEvNS4_8identityES13_S1D_vS1E_EENS_8epilogue10collective18CollectiveEpilogueINS1G_23Sm100TmaWarpSpecializedILi4ELi2ELi32ELb0ELb0EEEJSH_NS5_IJNSW_ISE_SB_EES1L_EEESI_SJ_SI_SJ_NS1G_6fusion15FusionCallbacksIS1K_NS1N_17LinearCombinationISI_fSI_fLNS_15FloatRoundStyleE2EEESH_S1M_JEEENS4_5SM1004TMEM4LOAD26SM100_TMEM_LOAD_16dp32b32xES13_NS14_INS15_ILi2ELi4ELi3EEES18_NSW_INS5_IJS19_SE_EEENS5_IJSE_SB_EEEEEEENS4_39AutoVectorizingCopyWithAssumedAlignmentILi128EEENS4_14SM90_TMA_STOREES21_S23_S23_EEEvvEEEEvNT_6ParamsE --------------------------
	.section	.nv.info._ZN7cutlass13device_kernelINS_4gemm6kernel13GemmUniversalIN4cute5tupleIJiiiiEEENS1_10collective13CollectiveMmaINS1_35MainloopSm100TmaUmmaWarpSpecializedILi20ELi2ELi4ENS5_IJNS4_1CILi1EEESB_SB_EEEEENS5_IJNSA_ILi64EEENSA_ILi256EEENSA_ILi32EEEEEENS_12float_e4m3_tENS5_IJlSB_lEEESI_SJ_NS4_8TiledMMAINS4_8MMA_AtomIJNS4_10MMA_TraitsINS4_19SM100_MMA_F8F6F4_SSEJSI_SI_fSE_SF_NS4_17integral_constantINS4_4UMMA5MajorELSQ_0EEESR_NSO_INSP_7ScaleInELSS_0EEEST_EEEEEENS4_6LayoutISC_NS5_IJNSA_ILi0EEESX_SX_EEEEENS5_IJNS4_10UnderscoreES10_S10_EEEEENS4_13SM90_TMA_LOADENS4_14ComposedLayoutINS4_7SwizzleILi1ELi4ELi3EEENS4_18smem_ptr_flag_bitsILi8EEENSW_INS5_IJNSA_ILi8EEESG_EEENS5_IJSG_SB_EEEEEEEvNS4_8identityES13_S1D_vS1E_EENS_8epilogue10collective18CollectiveEpilogueINS1G_23Sm100TmaWarpSpecializedILi4ELi2ELi32ELb0ELb0EEEJSH_NS5_IJNSW_ISE_SB_EES1L_EEESI_SJ_SI_SJ_NS1G_6fusion15FusionCallbacksIS1K_NS1N_17LinearCombinationISI_fSI_fLNS_15FloatRoundStyleE2EEESH_S1M_JEEENS4_5SM1004TMEM4LOAD26SM100_TMEM_LOAD_16dp32b32xES13_NS14_INS15_ILi2ELi4ELi3EEES18_NSW_INS5_IJS19_SE_EEENS5_IJSE_SB_EEEEEEENS4_39AutoVectorizingCopyWithAssumedAlignmentILi128EEENS4_14SM90_TMA_STOREES21_S23_S23_EEEvvEEEEvNT_6ParamsE,"",@"SHT_CUDA_INFO"
	.sectionflags	@""
	.align	4


	//----- nvinfo : EIATTR_CUDA_API_VERSION
	.align		4
        /*0000*/ 	.byte	0x04, 0x37
        /*0002*/ 	.short	(.L_32 - .L_31)
.L_31:
        /*0004*/ 	.word	0x00000082


	//----- nvinfo : EIATTR_KPARAM_INFO
	.align		4
.L_32:
        /*0008*/ 	.byte	0x04, 0x17
        /*000a*/ 	.short	(.L_34 - .L_33)
.L_33:
        /*000c*/ 	.word	0x00000000
        /*0010*/ 	.short	0x0000
        /*0012*/ 	.short	0x0000
        /*0014*/ 	.byte	0x00, 0xf0, 0x01, 0x20


	//----- nvinfo : EIATTR_AT_ENTRY_FRAGMENTS
	.align		4
.L_34:
        /*0018*/ 	.byte	0x04, 0x4f
        /*001a*/ 	.short	(.L_36 - .L_35)


	//   ....[0]....
.L_35:
        /*001c*/ 	.word	0x00000006


	//----- nvinfo : EIATTR_RESERVED_SMEM_USED
	.align		4
.L_36:
        /*0020*/ 	.byte	0x01, 0x41
	.zero		2


	//----- nvinfo : EIATTR_SPARSE_MMA_MASK
	.align		4
        /*0024*/ 	.byte	0x03, 0x50
        /*0026*/ 	.short	0x0000


	//----- nvinfo : EIATTR_TCGEN05_1CTA_USED
	.align		4
        /*0028*/ 	.byte	0x01, 0x51
	.zero		2


	//----- nvinfo : EIATTR_MAXREG_COUNT
	.align		4
        /*002c*/ 	.byte	0x03, 0x1b
        /*002e*/ 	.short	0x00ff


	//----- nvinfo : EIATTR_NUM_BARRIERS
	.align		4
        /*0030*/ 	.byte	0x02, 0x4c
        /*0032*/ 	.byte	0x07
	.zero		1


	//----- nvinfo : EIATTR_EXTERNS
	.align		4
        /*0034*/ 	.byte	0x04, 0x0f
        /*0036*/ 	.short	(.L_38 - .L_37)


	//   ....[0]....
	.align		4
.L_37:
        /*0038*/ 	.word	index@(__assertfail)


	//----- nvinfo : EIATTR_MERCURY_ISA_VERSION
	.align		4
.L_38:
        /*003c*/ 	.byte	0x03, 0x5f
        /*003e*/ 	.short	0x0101


	//----- nvinfo : EIATTR_INT_WARP_WIDE_INSTR_OFFSETS
	.align		4
        /*0040*/ 	.byte	0x04, 0x31
        /*0042*/ 	.short	(.L_40 - .L_39)


	//   ....[0]....
.L_39:
        /*0044*/ 	.word	0x00002010


	//   ....[1]....
        /*0048*/ 	.word	0x00004260


	//   ....[2]....
        /*004c*/ 	.word	0x00004290


	//   ....[3]....
        /*0050*/ 	.word	0x000042e0


	//   ....[4]....
        /*0054*/ 	.word	0x00004c00


	//   ....[5]....
        /*0058*/ 	.word	0x00004c60


	//   ....[6]....
        /*005c*/ 	.word	0x00004d40


	//   ....[7]....
        /*0060*/ 	.word	0x00004db0


	//   ....[8]....
        /*0064*/ 	.word	0x00004ec0


	//   ....[9]....
        /*0068*/ 	.word	0x00004f50


	//   ....[10]....
        /*006c*/ 	.word	0x00005120


	//   ....[11]....
        /*0070*/ 	.word	0x00005280


	//----- nvinfo : EIATTR_COOP_GROUP_MASK_REGIDS
	.align		4
.L_40:
        /*0074*/ 	.byte	0x04, 0x29
        /*0076*/ 	.short	(.L_42 - .L_41)


	//   ....[0]....
.L_41:
        /*0078*/ 	.word	0xffffffff


	//   ....[1]....
        /*007c*/ 	.word	0xffffffff


	//   ....[2]....
        /*0080*/ 	.word	0xffffffff


	//   ....[3]....
        /*0084*/ 	.word	0xffffffff


	//   ....[4]....
        /*0088*/ 	.word	0xffffffff


	//   ....[5]....
        /*008c*/ 	.word	0xffffffff


	//   ....[6]....
        /*0090*/ 	.word	0xffffffff


	//   ....[7]....
        /*0094*/ 	.word	0xffffffff


	//   ....[8]....
        /*0098*/ 	.word	0xffffffff


	//   ....[9]....
        /*009c*/ 	.word	0xffffffff


	//   ....[10]....
        /*00a0*/ 	.word	0xffffffff


	//   ....[11]....
        /*00a4*/ 	.word	0xffffffff


	//   ....[12]....
        /*00a8*/ 	.word	0xffffffff


	//----- nvinfo : EIATTR_COOP_GROUP_INSTR_OFFSETS
	.align		4
.L_42:
        /*00ac*/ 	.byte	0x04, 0x28
        /*00ae*/ 	.short	(.L_44 - .L_43)


	//   ....[0]....
.L_43:
        /*00b0*/ 	.word	0x00000090


	//   ....[1]....
        /*00b4*/ 	.word	0x000004d0


	//   ....[2]....
        /*00b8*/ 	.word	0x00000870


	//   ....[3]....
        /*00bc*/ 	.word	0x00000a10


	//   ....[4]....
        /*00c0*/ 	.word	0x00000b10


	//   ....[5]....
        /*00c4*/ 	.word	0x00000c80


	//   ....[6]....
        /*00c8*/ 	.word	0x00000e20


	//   ....[7]....
        /*00cc*/ 	.word	0x00001ef0


	//   ....[8]....
        /*00d0*/ 	.word	0x000035d0


	//   ....[9]....
        /*00d4*/ 	.word	0x000037e0


	//   ....[10]....
        /*00d8*/ 	.word	0x00003810


	//   ....[11]....
        /*00dc*/ 	.word	0x00004150


	//   ....[12]....
        /*00e0*/ 	.word	0x00004380


	//----- nvinfo : EIATTR_VRC_CTA_INIT_COUNT
	.align		4
.L_44:
        /*00e4*/ 	.byte	0x02, 0x4a
        /*00e6*/ 	.byte	0x80
	.zero		1


	//----- nvinfo : EIATTR_SYSCALL_OFFSETS
	.align		4
        /*00e8*/ 	.byte	0x04, 0x46
        /*00ea*/ 	.short	(.L_46 - .L_45)


	//   ....[0]....
.L_45:
        /*00ec*/ 	.word	0x00005d00


	//   ....[1]....
        /*00f0*/ 	.word	0x00005e40


	//   ....[2]....
        /*00f4*/ 	.word	0x00006640


	//   ....[3]....
        /*00f8*/ 	.word	0x000073e0


	//   ....[4]....
        /*00fc*/ 	.word	0x00008140


	//   ....[5]....
        /*0100*/ 	.word	0x00008ed0


	//----- nvinfo : EIATTR_MBARRIER_INSTR_OFFSETS
	.align		4
.L_46:
        /*0104*/ 	.byte	0x04, 0x39
        /*0106*/ 	.short	(.L_48 - .L_47)


	//   ....[0]....
.L_47:
        /*0108*/ 	.word	0x000005d0
        /*010c*/ 	.word	0x000000ff
        /*0110*/ 	.word	0x00000000
        /*0114*/ 	.short	0x0100
        /*0116*/ 	.byte	0x05
	.zero		1


	//   ....[1]....
        /*0118*/ 	.word	0x000005e0
        /*011c*/ 	.word	0x000000ff
        /*0120*/ 	.word	0x000000a0
        /*0124*/ 	.short	0x0100
        /*0126*/ 	.byte	0x05
	.zero		1


	//   ....[2]....
        /*0128*/ 	.word	0x000005f0
        /*012c*/ 	.word	0x000000ff
        /*0130*/ 	.word	0x00000008
        /*0134*/ 	.short	0x0100
        /*0136*/ 	.byte	0x05
	.zero		1


	//   ....[3]....
        /*0138*/ 	.word	0x00000600
        /*013c*/ 	.word	0x000000ff
        /*0140*/ 	.word	0x000000a8
        /*0144*/ 	.short	0x0100
        /*0146*/ 	.byte	0x05
	.zero		1


	//   ....[4]....
        /*0148*/ 	.word	0x00000610
        /*014c*/ 	.word	0x000000ff
        /*0150*/ 	.word	0x00000010
        /*0154*/ 	.short	0x0100
        /*0156*/ 	.byte	0x05
	.zero		1


	//   ....[5]....
        /*0158*/ 	.word	0x00000620
        /*015c*/ 	.word	0x000000ff
        /*0160*/ 	.word	0x000000b0
        /*0164*/ 	.short	0x0100
        /*0166*/ 	.byte	0x05
	.zero		1


	//   ....[6]....
        /*0168*/ 	.word	0x00000630
        /*016c*/ 	.word	0x000000ff
        /*0170*/ 	.word	0x00000018
        /*0174*/ 	.short	0x0100
        /*0176*/ 	.byte	0x05
	.zero		1


	//   ....[7]....
        /*0178*/ 	.word	0x00000640
        /*017c*/ 	.word	0x000000ff
        /*0180*/ 	.word	0x000000b8
        /*0184*/ 	.short	0x0100
        /*0186*/ 	.byte	0x05
	.zero		1


	//   ....[8]....
        /*0188*/ 	.word	0x00000650
        /*018c*/ 	.word	0x000000ff
        /*0190*/ 	.word	0x00000020
        /*0194*/ 	.short	0x0100
        /*0196*/ 	.byte	0x05
	.zero		1


	//   ....[9]....
        /*0198*/ 	.word	0x00000660
        /*019c*/ 	.word	0x000000ff
        /*01a0*/ 	.word	0x000000c0
        /*01a4*/ 	.short	0x0100
        /*01a6*/ 	.byte	0x05
	.zero		1


	//   ....[10]....
        /*01a8*/ 	.word	0x00000670
        /*01ac*/ 	.word	0x000000ff
        /*01b0*/ 	.word	0x00000028
        /*01b4*/ 	.short	0x0100
        /*01b6*/ 	.byte	0x05
	.zero		1


	//   ....[11]....
        /*01b8*/ 	.word	0x00000680
        /*01bc*/ 	.word	0x000000ff
        /*01c0*/ 	.word	0x000000c8
        /*01c4*/ 	.short	0x0100
        /*01c6*/ 	.byte	0x05
	.zero		1


	//   ....[12]....
        /*01c8*/ 	.word	0x00000690
        /*01cc*/ 	.word	0x000000ff
        /*01d0*/ 	.word	0x00000030
        /*01d4*/ 	.short	0x0100
        /*01d6*/ 	.byte	0x05
	.zero		1


	//   ....[13]....
        /*01d8*/ 	.word	0x000006a0
        /*01dc*/ 	.word	0x000000ff
        /*01e0*/ 	.word	0x000000d0
        /*01e4*/ 	.short	0x0100
        /*01e6*/ 	.byte	0x05
	.zero		1


	//   ....[14]....
        /*01e8*/ 	.word	0x000006b0
        /*01ec*/ 	.word	0x000000ff
        /*01f0*/ 	.word	0x00000038
        /*01f4*/ 	.short	0x0100
        /*01f6*/ 	.byte	0x05
	.zero		1


	//   ....[15]....
        /*01f8*/ 	.word	0x000006c0
        /*01fc*/ 	.word	0x000000ff
        /*0200*/ 	.word	0x000000d8
        /*0204*/ 	.short	0x0100
        /*0206*/ 	.byte	0x05
	.zero		1


	//   ....[16]....
        /*0208*/ 	.word	0x000006d0
        /*020c*/ 	.word	0x000000ff
        /*0210*/ 	.word	0x00000040
        /*0214*/ 	.short	0x0100
        /*0216*/ 	.byte	0x05
	.zero		1


	//   ....[17]....
        /*0218*/ 	.word	0x000006e0
        /*021c*/ 	.word	0x000000ff
        /*0220*/ 	.word	0x000000e0
        /*0224*/ 	.short	0x0100
        /*0226*/ 	.byte	0x05
	.zero		1


	//   ....[18]....
        /*0228*/ 	.word	0x000006f0
        /*022c*/ 	.word	0x000000ff
        /*0230*/ 	.word	0x00000048
        /*0234*/ 	.short	0x0100
        /*0236*/ 	.byte	0x05
	.zero		1


	//   ....[19]....
        /*0238*/ 	.word	0x00000700
        /*023c*/ 	.word	0x000000ff
        /*0240*/ 	.word	0x000000e8
        /*0244*/ 	.short	0x0100
        /*0246*/ 	.byte	0x05
	.zero		1


	//   ....[20]....
        /*0248*/ 	.word	0x00000710
        /*024c*/ 	.word	0x000000ff
        /*0250*/ 	.word	0x00000050
        /*0254*/ 	.short	0x0100
        /*0256*/ 	.byte	0x05
	.zero		1


	//   ....[21]....
        /*0258*/ 	.word	0x00000720
        /*025c*/ 	.word	0x000000ff
        /*0260*/ 	.word	0x000000f0
        /*0264*/ 	.short	0x0100
        /*0266*/ 	.byte	0x05
	.zero		1


	//   ....[22]....
        /*0268*/ 	.word	0x00000730
        /*026c*/ 	.word	0x000000ff
        /*0270*/ 	.word	0x00000058
        /*0274*/ 	.short	0x0100
        /*0276*/ 	.byte	0x05
	.zero		1


	//   ....[23]....
        /*0278*/ 	.word	0x00000740
        /*027c*/ 	.word	0x000000ff
        /*0280*/ 	.word	0x000000f8
        /*0284*/ 	.short	0x0100
        /*0286*/ 	.byte	0x05
	.zero		1


	//   ....[24]....
        /*0288*/ 	.word	0x00000750
        /*028c*/ 	.word	0x000000ff
        /*0290*/ 	.word	0x00000060
        /*0294*/ 	.short	0x0100
        /*0296*/ 	.byte	0x05
	.zero		1


	//   ....[25]....
        /*0298*/ 	.word	0x00000760
        /*029c*/ 	.word	0x000000ff
        /*02a0*/ 	.word	0x00000100
        /*02a4*/ 	.short	0x0100
        /*02a6*/ 	.byte	0x05
	.zero		1


	//   ....[26]....
        /*02a8*/ 	.word	0x00000770
        /*02ac*/ 	.word	0x000000ff
        /*02b0*/ 	.word	0x00000068
        /*02b4*/ 	.short	0x0100
        /*02b6*/ 	.byte	0x05
	.zero		1


	//   ....[27]....
        /*02b8*/ 	.word	0x00000780
        /*02bc*/ 	.word	0x000000ff
        /*02c0*/ 	.word	0x00000108
        /*02c4*/ 	.short	0x0100
        /*02c6*/ 	.byte	0x05
	.zero		1


	//   ....[28]....
        /*02c8*/ 	.word	0x00000790
        /*02cc*/ 	.word	0x000000ff
        /*02d0*/ 	.word	0x00000070
        /*02d4*/ 	.short	0x0100
        /*02d6*/ 	.byte	0x05
	.zero		1


	//   ....[29]....
        /*02d8*/ 	.word	0x000007a0
        /*02dc*/ 	.word	0x000000ff
        /*02e0*/ 	.word	0x00000110
        /*02e4*/ 	.short	0x0100
        /*02e6*/ 	.byte	0x05
	.zero		1


	//   ....[30]....
        /*02e8*/ 	.word	0x000007b0
        /*02ec*/ 	.word	0x000000ff
        /*02f0*/ 	.word	0x00000078
        /*02f4*/ 	.short	0x0100
        /*02f6*/ 	.byte	0x05
	.zero		1


	//   ....[31]....
        /*02f8*/ 	.word	0x000007c0
        /*02fc*/ 	.word	0x000000ff
        /*0300*/ 	.word	0x00000118
        /*0304*/ 	.short	0x0100
        /*0306*/ 	.byte	0x05
	.zero		1


	//   ....[32]....
        /*0308*/ 	.word	0x000007d0
        /*030c*/ 	.word	0x000000ff
        /*0310*/ 	.word	0x00000080
        /*0314*/ 	.short	0x0100
        /*0316*/ 	.byte	0x05
	.zero		1


	//   ....[33]....
        /*0318*/ 	.word	0x000007e0
        /*031c*/ 	.word	0x000000ff
        /*0320*/ 	.word	0x00000120
        /*0324*/ 	.short	0x0100
        /*0326*/ 	.byte	0x05
	.zero		1


	//   ....[34]....
        /*0328*/ 	.word	0x000007f0
        /*032c*/ 	.word	0x000000ff
        /*0330*/ 	.word	0x00000088
        /*0334*/ 	.short	0x0100
        /*0336*/ 	.byte	0x05
	.zero		1


	//   ....[35]....
        /*0338*/ 	.word	0x00000800
        /*033c*/ 	.word	0x000000ff
        /*0340*/ 	.word	0x00000128
        /*0344*/ 	.short	0x0100
        /*0346*/ 	.byte	0x05
	.zero		1


	//   ....[36]....
        /*0348*/ 	.word	0x00000810
        /*034c*/ 	.word	0x000000ff
        /*0350*/ 	.word	0x00000090
        /*0354*/ 	.short	0x0100
        /*0356*/ 	.byte	0x05
	.zero		1


	//   ....[37]....
        /*0358*/ 	.word	0x00000820
        /*035c*/ 	.word	0x000000ff
        /*0360*/ 	.word	0x00000130
        /*0364*/ 	.short	0x0100
        /*0366*/ 	.byte	0x05
	.zero		1


	//   ....[38]....
        /*0368*/ 	.word	0x00000830
        /*036c*/ 	.word	0x000000ff
        /*0370*/ 	.word	0x00000098
        /*0374*/ 	.short	0x0100
        /*0376*/ 	.byte	0x05
	.zero		1


	//   ....[39]....
        /*0378*/ 	.word	0x00000840
        /*037c*/ 	.word	0x000000ff
        /*0380*/ 	.word	0x00000138
        /*0384*/ 	.short	0x0100
        /*0386*/ 	.byte	0x05
	.zero		1


	//   ....[40]....
        /*0388*/ 	.word	0x00000980
        /*038c*/ 	.word	0x000000ff
        /*0390*/ 	.word	0x00000140
        /*0394*/ 	.short	0x0100
        /*0396*/ 	.byte	0x07
	.zero		1


	//   ....[41]....
        /*0398*/ 	.word	0x00000990
        /*039c*/ 	.word	0x000000ff
        /*03a0*/ 	.word	0x00000160
        /*03a4*/ 	.short	0x0100
        /*03a6*/ 	.byte	0x07
	.zero		1


	//   ....[42]....
        /*03a8*/ 	.word	0x000009a0
        /*03ac*/ 	.word	0x000000ff
        /*03b0*/ 	.word	0x00000148
        /*03b4*/ 	.short	0x0100
        /*03b6*/ 	.byte	0x07
	.zero		1


	//   ....[43]....
        /*03b8*/ 	.word	0x000009b0
        /*03bc*/ 	.word	0x000000ff
        /*03c0*/ 	.word	0x00000168
        /*03c4*/ 	.short	0x0100
        /*03c6*/ 	.byte	0x07
	.zero		1


	//   ....[44]....
        /*03c8*/ 	.word	0x000009c0
        /*03cc*/ 	.word	0x000000ff
        /*03d0*/ 	.word	0x00000150
        /*03d4*/ 	.short	0x0100
        /*03d6*/ 	.byte	0x07
	.zero		1


	//   ....[45]....
        /*03d8*/ 	.word	0x000009d0
        /*03dc*/ 	.word	0x000000ff
        /*03e0*/ 	.word	0x00000170
        /*03e4*/ 	.short	0x0100
        /*03e6*/ 	.byte	0x07
	.zero		1


	//   ....[46]....
        /*03e8*/ 	.word	0x000009e0
        /*03ec*/ 	.word	0x000000ff
        /*03f0*/ 	.word	0x00000158
        /*03f4*/ 	.short	0x0100
        /*03f6*/ 	.byte	0x07
	.zero		1


	//   ....[47]....
        /*03f8*/ 	.word	0x000009f0
        /*03fc*/ 	.word	0x000000ff
        /*0400*/ 	.word	0x00000178
        /*0404*/ 	.short	0x0100
        /*0406*/ 	.byte	0x07
	.zero		1


	//   ....[48]....
        /*0408*/ 	.word	0x00000ae0
        /*040c*/ 	.word	0x000000ff
        /*0410*/ 	.word	0x00000180
        /*0414*/ 	.short	0x0100
        /*0416*/ 	.byte	0x05
	.zero		1


	//   ....[49]....
        /*0418*/ 	.word	0x00000af0
        /*041c*/ 	.word	0x000000ff
        /*0420*/ 	.word	0x00000188
        /*0424*/ 	.short	0x0100
        /*0426*/ 	.byte	0x05
	.zero		1


	//   ....[50]....
        /*0428*/ 	.word	0x00000c30
        /*042c*/ 	.word	0x000000ff
        /*0430*/ 	.word	0x00000190
        /*0434*/ 	.short	0x0100
        /*0436*/ 	.byte	0x05
	.zero		1


	//   ....[51]....
        /*0438*/ 	.word	0x00000c40
        /*043c*/ 	.word	0x000000ff
        /*0440*/ 	.word	0x000001a0
        /*0444*/ 	.short	0x0100
        /*0446*/ 	.byte	0x05
	.zero		1


	//   ....[52]....
        /*0448*/ 	.word	0x00000c50
        /*044c*/ 	.word	0x000000ff
        /*0450*/ 	.word	0x00000198
        /*0454*/ 	.short	0x0100
        /*0456*/ 	.byte	0x05
	.zero		1


	//   ....[53]....
        /*0458*/ 	.word	0x00000c60
        /*045c*/ 	.word	0x000000ff
        /*0460*/ 	.word	0x000001a8
        /*0464*/ 	.short	0x0100
        /*0466*/ 	.byte	0x05
	.zero		1


	//   ....[54]....
        /*0468*/ 	.word	0x00000d90
        /*046c*/ 	.word	0x000000ff
        /*0470*/ 	.word	0x000001b0
        /*0474*/ 	.short	0x0100
        /*0476*/ 	.byte	0x07
	.zero		1


	//   ....[55]....
        /*0478*/ 	.word	0x00000da0
        /*047c*/ 	.word	0x000000ff
        /*0480*/ 	.word	0x000001d0
        /*0484*/ 	.short	0x0100
        /*0486*/ 	.byte	0x07
	.zero		1


	//   ....[56]....
        /*0488*/ 	.word	0x00000db0
        /*048c*/ 	.word	0x000000ff
        /*0490*/ 	.word	0x000001b8
        /*0494*/ 	.short	0x0100
        /*0496*/ 	.byte	0x07
	.zero		1


	//   ....[57]....
        /*0498*/ 	.word	0x00000dc0
        /*049c*/ 	.word	0x000000ff
        /*04a0*/ 	.word	0x000001d8
        /*04a4*/ 	.short	0x0100
        /*04a6*/ 	.byte	0x07
	.zero		1


	//   ....[58]....
        /*04a8*/ 	.word	0x00000dd0
        /*04ac*/ 	.word	0x000000ff
        /*04b0*/ 	.word	0x000001c0
        /*04b4*/ 	.short	0x0100
        /*04b6*/ 	.byte	0x07
	.zero		1


	//   ....[59]....
        /*04b8*/ 	.word	0x00000de0
        /*04bc*/ 	.word	0x000000ff
        /*04c0*/ 	.word	0x000001e0
        /*04c4*/ 	.short	0x0100
        /*04c6*/ 	.byte	0x07
	.zero		1


	//   ....[60]....
        /*04c8*/ 	.word	0x00000df0
        /*04cc*/ 	.word	0x000000ff
        /*04d0*/ 	.word	0x000001c8
        /*04d4*/ 	.short	0x0100
        /*04d6*/ 	.byte	0x07
	.zero		1


	//   ....[61]....
        /*04d8*/ 	.word	0x00000e00
        /*04dc*/ 	.word	0x000000ff
        /*04e0*/ 	.word	0x000001e8
        /*04e4*/ 	.short	0x0100
        /*04e6*/ 	.byte	0x07
	.zero		1


	//   ....[62]....
        /*04e8*/ 	.word	0x00000ef0
        /*04ec*/ 	.word	0x000000ff
        /*04f0*/ 	.word	0x000001f0
        /*04f4*/ 	.short	0x0100
        /*04f6*/ 	.byte	0x05
	.zero		1


	//   ....[63]....
        /*04f8*/ 	.word	0x00000f00
        /*04fc*/ 	.word	0x000000ff
        /*0500*/ 	.word	0x00000200
        /*0504*/ 	.short	0x0100
        /*0506*/ 	.byte	0x05
	.zero		1


	//   ....[64]....
        /*0508*/ 	.word	0x00000f10
        /*050c*/ 	.word	0x000000ff
        /*0510*/ 	.word	0x000001f8
        /*0514*/ 	.short	0x0100
        /*0516*/ 	.byte	0x05
	.zero		1


	//   ....[65]....
        /*0518*/ 	.word	0x00000f20
        /*051c*/ 	.word	0x000000ff
        /*0520*/ 	.word	0x00000208
        /*0524*/ 	.short	0x0100
        /*0526*/ 	.byte	0x05
	.zero		1


	//   ....[66]....
        /*0528*/ 	.word	0x000017f0
        /*052c*/ 	.word	0x00000002
        /*0530*/ 	.word	0x00000200
        /*0534*/ 	.short	0x010a
        /*0536*/ 	.byte	0xff
	.zero		1


	//   ....[67]....
        /*0538*/ 	.word	0x00001820
        /*053c*/ 	.word	0x00000002
        /*0540*/ 	.word	0x000001f0
        /*0544*/ 	.short	0x0101
        /*0546*/ 	.byte	0xff
	.zero		1


	//   ....[68]....
        /*0548*/ 	.word	0x000018f0
        /*054c*/ 	.word	0x000000ff
        /*0550*/ 	.word	0x000000a0
        /*0554*/ 	.short	0x010a
        /*0556*/ 	.byte	0x08
	.zero		1


	//   ....[69]....
        /*0558*/ 	.word	0x00001990
        /*055c*/ 	.word	0x000000ff
        /*0560*/ 	.word	0x000000a0
        /*0564*/ 	.short	0x010a
        /*0566*/ 	.byte	0x21
	.zero		1


	//   ....[70]....
        /*0568*/ 	.word	0x00001ae0
        /*056c*/ 	.word	0x000000ff
        /*0570*/ 	.word	0x000000a0
        /*0574*/ 	.short	0x010a
        /*0576*/ 	.byte	0x08
	.zero		1


	//   ....[71]....
        /*0578*/ 	.word	0x00001bf0
        /*057c*/ 	.word	0x000000ff
        /*0580*/ 	.word	0x00000188
        /*0584*/ 	.short	0x0101
        /*0586*/ 	.byte	0x04
	.zero		1


	//   ....[72]....
        /*0588*/ 	.word	0x00001c10
        /*058c*/ 	.word	0x000000ff
        /*0590*/ 	.word	0x000000a0
        /*0594*/ 	.short	0x010a
        /*0596*/ 	.byte	0x08
	.zero		1


	//   ....[73]....
        /*0598*/ 	.word	0x00001c90
        /*059c*/ 	.word	0x000000ff
        /*05a0*/ 	.word	0x000000a0
        /*05a4*/ 	.short	0x010a
        /*05a6*/ 	.byte	0x11
	.zero		1


	//   ....[74]....
        /*05a8*/ 	.word	0x00001de0
        /*05ac*/ 	.word	0x000000ff
        /*05b0*/ 	.word	0x000000a0
        /*05b4*/ 	.short	0x010a
        /*05b6*/ 	.byte	0x08
	.zero		1


	//   ....[75]....
        /*05b8*/ 	.word	0x00001f20
        /*05bc*/ 	.word	0x00000002
        /*05c0*/ 	.word	0x00000190
        /*05c4*/ 	.short	0x010a
        /*05c6*/ 	.byte	0xff
	.zero		1


	//   ....[76]....
        /*05c8*/ 	.word	0x00001fe0
        /*05cc*/ 	.word	0x00000002
        /*05d0*/ 	.word	0x00000000
        /*05d4*/ 	.short	0x0101
        /*05d6*/ 	.byte	0xff
	.zero		1


	//   ....[77]....
        /*05d8*/ 	.word	0x00002540
        /*05dc*/ 	.word	0x000000ff
        /*05e0*/ 	.word	0x00000000
        /*05e4*/ 	.short	0x010a
        /*05e6*/ 	.byte	0x05
	.zero		1


	//   ....[78]....
        /*05e8*/ 	.word	0x000025d0
        /*05ec*/ 	.word	0x000000ff
        /*05f0*/ 	.word	0x00000000
        /*05f4*/ 	.short	0x010a
        /*05f6*/ 	.byte	0x05
	.zero		1


	//   ....[79]....
        /*05f8*/ 	.word	0x00002660
        /*05fc*/ 	.word	0x000000ff
        /*0600*/ 	.word	0x00000000
        /*0604*/ 	.short	0x010a
        /*0606*/ 	.byte	0x05
	.zero		1


	//   ....[80]....
        /*0608*/ 	.word	0x000026f0
        /*060c*/ 	.word	0x000000ff
        /*0610*/ 	.word	0x00000000
        /*0614*/ 	.short	0x010a
        /*0616*/ 	.byte	0x05
	.zero		1


	//   ....[81]....
        /*0618*/ 	.word	0x00002780
        /*061c*/ 	.word	0x000000ff
        /*0620*/ 	.word	0x00000000
        /*0624*/ 	.short	0x010a
        /*0626*/ 	.byte	0x05
	.zero		1


	//   ....[82]....
        /*0628*/ 	.word	0x00002810
        /*062c*/ 	.word	0x000000ff
        /*0630*/ 	.word	0x00000000
        /*0634*/ 	.short	0x010a
        /*0636*/ 	.byte	0x05
	.zero		1


	//   ....[83]....
        /*0638*/ 	.word	0x000028a0
        /*063c*/ 	.word	0x000000ff
        /*0640*/ 	.word	0x00000000
        /*0644*/ 	.short	0x010a
        /*0646*/ 	.byte	0x05
	.zero		1


	//   ....[84]....
        /*0648*/ 	.word	0x00002930
        /*064c*/ 	.word	0x000000ff
        /*0650*/ 	.word	0x00000000
        /*0654*/ 	.short	0x010a
        /*0656*/ 	.byte	0x05
	.zero		1


	//   ....[85]....
        /*0658*/ 	.word	0x000029c0
        /*065c*/ 	.word	0x000000ff
        /*0660*/ 	.word	0x00000000
        /*0664*/ 	.short	0x010a
        /*0666*/ 	.byte	0x05
	.zero		1


	//   ....[86]....
        /*0668*/ 	.word	0x00002a50
        /*066c*/ 	.word	0x000000ff
        /*0670*/ 	.word	0x00000000
        /*0674*/ 	.short	0x010a
        /*0676*/ 	.byte	0x05
	.zero		1


	//   ....[87]....
        /*0678*/ 	.word	0x00002ae0
        /*067c*/ 	.word	0x000000ff
        /*0680*/ 	.word	0x00000000
        /*0684*/ 	.short	0x010a
        /*0686*/ 	.byte	0x05
	.zero		1


	//   ....[88]....
        /*0688*/ 	.word	0x00002b70
        /*068c*/ 	.word	0x000000ff
        /*0690*/ 	.word	0x00000000
        /*0694*/ 	.short	0x010a
        /*0696*/ 	.byte	0x05
	.zero		1


	//   ....[89]....
        /*0698*/ 	.word	0x00002c00
        /*069c*/ 	.word	0x000000ff
        /*06a0*/ 	.word	0x00000000
        /*06a4*/ 	.short	0x010a
        /*06a6*/ 	.byte	0x05
	.zero		1


	//   ....[90]....
        /*06a8*/ 	.word	0x00002c90
        /*06ac*/ 	.word	0x000000ff
        /*06b0*/ 	.word	0x00000000
        /*06b4*/ 	.short	0x010a
        /*06b6*/ 	.byte	0x05
	.zero		1


	//   ....[91]....
        /*06b8*/ 	.word	0x00002d20
        /*06bc*/ 	.word	0x000000ff
        /*06c0*/ 	.word	0x00000000
        /*06c4*/ 	.short	0x010a
        /*06c6*/ 	.byte	0x05
	.zero		1


	//   ....[92]....
        /*06c8*/ 	.word	0x00002db0
        /*06cc*/ 	.word	0x000000ff
        /*06d0*/ 	.word	0x00000000
        /*06d4*/ 	.short	0x010a
        /*06d6*/ 	.byte	0x05
	.zero		1


	//   ....[93]....
        /*06d8*/ 	.word	0x00002e40
        /*06dc*/ 	.word	0x000000ff
        /*06e0*/ 	.word	0x00000000
        /*06e4*/ 	.short	0x010a
        /*06e6*/ 	.byte	0x05
	.zero		1


	//   ....[94]....
        /*06e8*/ 	.word	0x00002ed0
        /*06ec*/ 	.word	0x000000ff
        /*06f0*/ 	.word	0x00000000
        /*06f4*/ 	.short	0x010a
        /*06f6*/ 	.byte	0x05
	.zero		1


	//   ....[95]....
        /*06f8*/ 	.word	0x00002f60
        /*06fc*/ 	.word	0x000000ff
        /*0700*/ 	.word	0x00000000
        /*0704*/ 	.short	0x010a
        /*0706*/ 	.byte	0x05
	.zero		1


	//   ....[96]....
        /*0708*/ 	.word	0x00003000
        /*070c*/ 	.word	0x00000000
        /*0710*/ 	.word	0x00000000
        /*0714*/ 	.short	0x010a
        /*0716*/ 	.byte	0xff
	.zero		1


	//   ....[97]....
        /*0718*/ 	.word	0x00003120
        /*071c*/ 	.word	0x00000000
        /*0720*/ 	.word	0x000001f0
        /*0724*/ 	.short	0x010a
        /*0726*/ 	.byte	0xff
	.zero		1


	//   ....[98]....
        /*0728*/ 	.word	0x00003190
        /*072c*/ 	.word	0x00000000
        /*0730*/ 	.word	0x00000000
        /*0734*/ 	.short	0x0101
        /*0736*/ 	.byte	0xff
	.zero		1


	//   ....[99]....
        /*0738*/ 	.word	0x000031b0
        /*073c*/ 	.word	0x000000ff
        /*0740*/ 	.word	0x000001a0
        /*0744*/ 	.short	0x010a
        /*0746*/ 	.byte	0x05
	.zero		1


	//   ....[100]....
        /*0748*/ 	.word	0x000032d0
        /*074c*/ 	.word	0x00000000
        /*0750*/ 	.word	0x00000190
        /*0754*/ 	.short	0x010a
        /*0756*/ 	.byte	0xff
	.zero		1


	//   ....[101]....
        /*0758*/ 	.word	0x000033d0
        /*075c*/ 	.word	0x00000000
        /*0760*/ 	.word	0x00000000
        /*0764*/ 	.short	0x0101
        /*0766*/ 	.byte	0xff
	.zero		1


	//   ....[102]....
        /*0768*/ 	.word	0x00003460
        /*076c*/ 	.word	0x000000ff
        /*0770*/ 	.word	0x000001a0
        /*0774*/ 	.short	0x0106
        /*0776*/ 	.byte	0x05
	.zero		1


	//   ....[103]....
        /*0778*/ 	.word	0x00003480
        /*077c*/ 	.word	0x000000ff
        /*0780*/ 	.word	0x000001a0
        /*0784*/ 	.short	0x010a
        /*0786*/ 	.byte	0x05
	.zero		1


	//   ....[104]....
        /*0788*/ 	.word	0x00003510
        /*078c*/ 	.word	0x000000ff
        /*0790*/ 	.word	0x000001a0
        /*0794*/ 	.short	0x0106
        /*0796*/ 	.byte	0x04
	.zero		1


	//   ....[105]....
        /*0798*/ 	.word	0x00003550
        /*079c*/ 	.word	0x00000000
        /*07a0*/ 	.word	0x000001a0
        /*07a4*/ 	.short	0x010a
        /*07a6*/ 	.byte	0xff
	.zero		1


	//   ....[106]....
        /*07a8*/ 	.word	0x00003a30
        /*07ac*/ 	.word	0x00000000
        /*07b0*/ 	.word	0x00000190
        /*07b4*/ 	.short	0x010a
        /*07b6*/ 	.byte	0xff
	.zero		1


	//   ....[107]....
        /*07b8*/ 	.word	0x00003b30
        /*07bc*/ 	.word	0x00000003
        /*07c0*/ 	.word	0x00000000
        /*07c4*/ 	.short	0x0101
        /*07c6*/ 	.byte	0xff
	.zero		1


	//   ....[108]....
        /*07c8*/ 	.word	0x00003b40
        /*07cc*/ 	.word	0x000000ff
        /*07d0*/ 	.word	0x00000000
        /*07d4*/ 	.short	0x010a
        /*07d6*/ 	.byte	0x04
	.zero		1


	//   ....[109]....
        /*07d8*/ 	.word	0x00003b60
        /*07dc*/ 	.word	0x000000ff
        /*07e0*/ 	.word	0x000001d0
        /*07e4*/ 	.short	0x010a
        /*07e6*/ 	.byte	0x09
	.zero		1


	//   ....[110]....
        /*07e8*/ 	.word	0x00003ca0
        /*07ec*/ 	.word	0x000000ff
        /*07f0*/ 	.word	0x00000000
        /*07f4*/ 	.short	0x010a
        /*07f6*/ 	.byte	0x07
	.zero		1


	//   ....[111]....
        /*07f8*/ 	.word	0x00003dd0
        /*07fc*/ 	.word	0x000000ff
        /*0800*/ 	.word	0x00000000
        /*0804*/ 	.short	0x010a
        /*0806*/ 	.byte	0x04
	.zero		1


	//   ....[112]....
        /*0808*/ 	.word	0x00003f80
        /*080c*/ 	.word	0x000000ff
        /*0810*/ 	.word	0x00000000
        /*0814*/ 	.short	0x010a
        /*0816*/ 	.byte	0x05
	.zero		1


	//   ....[113]....
        /*0818*/ 	.word	0x00004010
        /*081c*/ 	.word	0x000000ff
        /*0820*/ 	.word	0x00000000
        /*0824*/ 	.short	0x010a
        /*0826*/ 	.byte	0x05
	.zero		1


	//   ....[114]....
        /*0828*/ 	.word	0x000040a0
        /*082c*/ 	.word	0x000000ff
        /*0830*/ 	.word	0x00000000
        /*0834*/ 	.short	0x010a
        /*0836*/ 	.byte	0x05
	.zero		1


	//   ....[115]....
        /*0838*/ 	.word	0x00004130
        /*083c*/ 	.word	0x000000ff
        /*0840*/ 	.word	0x00000000
        /*0844*/ 	.short	0x010a
        /*0846*/ 	.byte	0x07
	.zero		1


	//   ....[116]....
        /*0848*/ 	.word	0x000045b0
        /*084c*/ 	.word	0x00000000
        /*0850*/ 	.word	0x00000190
        /*0854*/ 	.short	0x010a
        /*0856*/ 	.byte	0xff
	.zero		1


	//   ....[117]....
        /*0858*/ 	.word	0x00004670
        /*085c*/ 	.word	0x00000000
        /*0860*/ 	.word	0x00000000
        /*0864*/ 	.short	0x0101
        /*0866*/ 	.byte	0xff
	.zero		1


	//   ....[118]....
        /*0868*/ 	.word	0x00004990
        /*086c*/ 	.word	0x000000ff
        /*0870*/ 	.word	0x00000188
        /*0874*/ 	.short	0x010a
        /*0876*/ 	.byte	0x07
	.zero		1


	//   ....[119]....
        /*0878*/ 	.word	0x00004b80
        /*087c*/ 	.word	0x000000ff
        /*0880*/ 	.word	0x00000160
        /*0884*/ 	.short	0x010a
        /*0886*/ 	.byte	0x07
	.zero		1


	//   ....[120]....
        /*0888*/ 	.word	0x00004cf0
        /*088c*/ 	.word	0x000000ff
        /*0890*/ 	.word	0x00000140
        /*0894*/ 	.short	0x010b
        /*0896*/ 	.byte	0x07
	.zero		1


	//   ....[121]....
        /*0898*/ 	.word	0x00004d00
        /*089c*/ 	.word	0x000000ff
        /*08a0*/ 	.word	0x00000000
        /*08a4*/ 	.short	0x0101
        /*08a6*/ 	.byte	0x08
	.zero		1


	//   ....[122]....
        /*08a8*/ 	.word	0x00004d10
        /*08ac*/ 	.word	0x000000ff
        /*08b0*/ 	.word	0x00000168
        /*08b4*/ 	.short	0x010a
        /*08b6*/ 	.byte	0x07
	.zero		1


	//   ....[123]....
        /*08b8*/ 	.word	0x00004e60
        /*08bc*/ 	.word	0x000000ff
        /*08c0*/ 	.word	0x00000148
        /*08c4*/ 	.short	0x010b
        /*08c6*/ 	.byte	0x07
	.zero		1


	//   ....[124]....
        /*08c8*/ 	.word	0x00004e70
        /*08cc*/ 	.word	0x000000ff
        /*08d0*/ 	.word	0x00000000
        /*08d4*/ 	.short	0x0101
        /*08d6*/ 	.byte	0x08
	.zero		1


	//   ....[125]....
        /*08d8*/ 	.word	0x00004e80
        /*08dc*/ 	.word	0x000000ff
        /*08e0*/ 	.word	0x00000170
        /*08e4*/ 	.short	0x010a
        /*08e6*/ 	.byte	0x07
	.zero		1


	//   ....[126]....
        /*08e8*/ 	.word	0x00005000
        /*08ec*/ 	.word	0x000000ff
        /*08f0*/ 	.word	0x00000150
        /*08f4*/ 	.short	0x010b
        /*08f6*/ 	.byte	0x07
	.zero		1


	//   ....[127]....
        /*08f8*/ 	.word	0x00005040
        /*08fc*/ 	.word	0x000000ff
        /*0900*/ 	.word	0x00000000
        /*0904*/ 	.short	0x0101
        /*0906*/ 	.byte	0x08
	.zero		1


	//   ....[128]....
        /*0908*/ 	.word	0x00005080
        /*090c*/ 	.word	0x000000ff
        /*0910*/ 	.word	0x00000178
        /*0914*/ 	.short	0x010a
        /*0916*/ 	.byte	0x07
	.zero		1


	//   ....[129]....
        /*0918*/ 	.word	0x000052c0
        /*091c*/ 	.word	0x000000ff
        /*0920*/ 	.word	0x00000158
        /*0924*/ 	.short	0x010b
        /*0926*/ 	.byte	0x07
	.zero		1


	//   ....[130]....
        /*0928*/ 	.word	0x000052e0
        /*092c*/ 	.word	0x000000ff
        /*0930*/ 	.word	0x00000000
        /*0934*/ 	.short	0x0101
        /*0936*/ 	.byte	0x0d
	.zero		1


	//   ....[131]....
        /*0938*/ 	.word	0x00005310
        /*093c*/ 	.word	0x000000ff
        /*0940*/ 	.word	0x00000160
        /*0944*/ 	.short	0x010a
        /*0946*/ 	.byte	0x07
	.zero		1


	//   ....[132]....
        /*0948*/ 	.word	0x00005330
        /*094c*/ 	.word	0x000000ff
        /*0950*/ 	.word	0x00000168
        /*0954*/ 	.short	0x010a
        /*0956*/ 	.byte	0x07
	.zero		1


	//   ....[133]....
        /*0958*/ 	.word	0x00005350
        /*095c*/ 	.word	0x000000ff
        /*0960*/ 	.word	0x00000170
        /*0964*/ 	.short	0x010a
        /*0966*/ 	.byte	0x07
	.zero		1


	//   ....[134]....
        /*0968*/ 	.word	0x00005390
        /*096c*/ 	.word	0x00000000
        /*0970*/ 	.word	0x00000178
        /*0974*/ 	.short	0x010a
        /*0976*/ 	.byte	0xff
	.zero		1


	//   ....[135]....
        /*0978*/ 	.word	0x000056d0
        /*097c*/ 	.word	0x00000000
        /*0980*/ 	.word	0x00000190
        /*0984*/ 	.short	0x010a
        /*0986*/ 	.byte	0xff
	.zero		1


	//   ....[136]....
        /*0988*/ 	.word	0x000057e0
        /*098c*/ 	.word	0x00000000
        /*0990*/ 	.word	0x00000000
        /*0994*/ 	.short	0x0101
        /*0996*/ 	.byte	0xff
	.zero		1


	//   ....[137]....
        /*0998*/ 	.word	0x00006200
        /*099c*/ 	.word	0x00000002
        /*09a0*/ 	.word	0x00000140
        /*09a4*/ 	.short	0x010a
        /*09a6*/ 	.byte	0xff
	.zero		1


	//   ....[138]....
        /*09a8*/ 	.word	0x00006240
        /*09ac*/ 	.word	0x00000071
        /*09b0*/ 	.word	0x000001b0
        /*09b4*/ 	.short	0x010a
        /*09b6*/ 	.byte	0xff
	.zero		1


	//   ....[139]....
        /*09b8*/ 	.word	0x00006380
        /*09bc*/ 	.word	0x00000002
        /*09c0*/ 	.word	0x00000140
        /*09c4*/ 	.short	0x010a
        /*09c6*/ 	.byte	0xff
	.zero		1


	//   ....[140]....
        /*09c8*/ 	.word	0x000064a0
        /*09cc*/ 	.word	0x00000000
        /*09d0*/ 	.word	0x00000000
        /*09d4*/ 	.short	0x0101
        /*09d6*/ 	.byte	0xff
	.zero		1


	//   ....[141]....
        /*09d8*/ 	.word	0x00006520
        /*09dc*/ 	.word	0x00000071
        /*09e0*/ 	.word	0x000001b0
        /*09e4*/ 	.short	0x010a
        /*09e6*/ 	.byte	0xff
	.zero		1


	//   ....[142]....
        /*09e8*/ 	.word	0x00007070
        /*09ec*/ 	.word	0x00000000
        /*09f0*/ 	.word	0x00000140
        /*09f4*/ 	.short	0x010a
        /*09f6*/ 	.byte	0xff
	.zero		1


	//   ....[143]....
        /*09f8*/ 	.word	0x00007130
        /*09fc*/ 	.word	0x00000000
        /*0a00*/ 	.word	0x00000140
        /*0a04*/ 	.short	0x010a
        /*0a06*/ 	.byte	0xff
	.zero		1


	//   ....[144]....
        /*0a08*/ 	.word	0x00007260
        /*0a0c*/ 	.word	0x00000000
        /*0a10*/ 	.word	0x00000000
        /*0a14*/ 	.short	0x0101
        /*0a16*/ 	.byte	0xff
	.zero		1


	//   ....[145]....
        /*0a18*/ 	.word	0x00007dd0
        /*0a1c*/ 	.word	0x00000000
        /*0a20*/ 	.word	0x00000140
        /*0a24*/ 	.short	0x010a
        /*0a26*/ 	.byte	0xff
	.zero		1


	//   ....[146]....
        /*0a28*/ 	.word	0x00007e90
        /*0a2c*/ 	.word	0x00000000
        /*0a30*/ 	.word	0x00000140
        /*0a34*/ 	.short	0x010a
        /*0a36*/ 	.byte	0xff
	.zero		1


	//   ....[147]....
        /*0a38*/ 	.word	0x00007fc0
        /*0a3c*/ 	.word	0x00000000
        /*0a40*/ 	.word	0x00000000
        /*0a44*/ 	.short	0x0101
        /*0a46*/ 	.byte	0xff
	.zero		1


	//   ....[148]....
        /*0a48*/ 	.word	0x00008b60
        /*0a4c*/ 	.word	0x00000000
        /*0a50*/ 	.word	0x00000140
        /*0a54*/ 	.short	0x010a
        /*0a56*/ 	.byte	0xff
	.zero		1


	//   ....[149]....
        /*0a58*/ 	.word	0x00008c20
        /*0a5c*/ 	.word	0x00000000
        /*0a60*/ 	.word	0x00000140
        /*0a64*/ 	.short	0x010a
        /*0a66*/ 	.byte	0xff
	.zero		1


	//   ....[150]....
        /*0a68*/ 	.word	0x00008d50
        /*0a6c*/ 	.word	0x00000000
        /*0a70*/ 	.word	0x00000000
        /*0a74*/ 	.short	0x0101
        /*0a76*/ 	.byte	0xff
	.zero		1


	//   ....[151]....
        /*0a78*/ 	.word	0x00009190
        /*0a7c*/ 	.word	0x000000ff
        /*0a80*/ 	.word	0x00000000
        /*0a84*/ 	.short	0x0101
        /*0a86*/ 	.byte	0x05
	.zero		1


	//   ....[152]....
        /*0a88*/ 	.word	0x000099d0
        /*0a8c*/ 	.word	0x00000002
        /*0a90*/ 	.word	0x00000200
        /*0a94*/ 	.short	0x010a
        /*0a96*/ 	.byte	0xff
	.zero		1


	//   ....[153]....
        /*0a98*/ 	.word	0x00009a30
        /*0a9c*/ 	.word	0x00000002
        /*0aa0*/ 	.word	0x000000a0
        /*0aa4*/ 	.short	0x010a
        /*0aa6*/ 	.byte	0xff
	.zero		1


	//   ....[154]....
        /*0aa8*/ 	.word	0x00009a90
        /*0aac*/ 	.word	0x00000002
        /*0ab0*/ 	.word	0x000000a0
        /*0ab4*/ 	.short	0x010a
        /*0ab6*/ 	.byte	0xff
	.zero		1


	//   ....[155]....
        /*0ab8*/ 	.word	0x00009ae0
        /*0abc*/ 	.word	0x00000002
        /*0ac0*/ 	.word	0x00000190
        /*0ac4*/ 	.short	0x010a
        /*0ac6*/ 	.byte	0xff
	.zero		1


	//   ....[156]....
        /*0ac8*/ 	.word	0x00009b40
        /*0acc*/ 	.word	0x00000000
        /*0ad0*/ 	.word	0x00000000
        /*0ad4*/ 	.short	0x010a
        /*0ad6*/ 	.byte	0xff
	.zero		1


	//   ....[157]....
        /*0ad8*/ 	.word	0x00009ba0
        /*0adc*/ 	.word	0x00000000
        /*0ae0*/ 	.word	0x00000000
        /*0ae4*/ 	.short	0x010a
        /*0ae6*/ 	.byte	0xff
	.zero		1


	//   ....[158]....
        /*0ae8*/ 	.word	0x00009c00
        /*0aec*/ 	.word	0x00000000
        /*0af0*/ 	.word	0x00000000
        /*0af4*/ 	.short	0x010a
        /*0af6*/ 	.byte	0xff
	.zero		1


	//   ....[159]....
        /*0af8*/ 	.word	0x00009c60
        /*0afc*/ 	.word	0x00000000
        /*0b00*/ 	.word	0x00000000
        /*0b04*/ 	.short	0x010a
        /*0b06*/ 	.byte	0xff
	.zero		1


	//   ....[160]....
        /*0b08*/ 	.word	0x00009cc0
        /*0b0c*/ 	.word	0x00000000
        /*0b10*/ 	.word	0x00000000
        /*0b14*/ 	.short	0x010a
        /*0b16*/ 	.byte	0xff
	.zero		1


	//   ....[161]....
        /*0b18*/ 	.word	0x00009d20
        /*0b1c*/ 	.word	0x00000000
        /*0b20*/ 	.word	0x00000000
        /*0b24*/ 	.short	0x010a
        /*0b26*/ 	.byte	0xff
	.zero		1


	//   ....[162]....
        /*0b28*/ 	.word	0x00009d80
        /*0b2c*/ 	.word	0x00000000
        /*0b30*/ 	.word	0x00000000
        /*0b34*/ 	.short	0x010a
        /*0b36*/ 	.byte	0xff
	.zero		1


	//   ....[163]....
        /*0b38*/ 	.word	0x00009de0
        /*0b3c*/ 	.word	0x00000000
        /*0b40*/ 	.word	0x00000000
        /*0b44*/ 	.short	0x010a
        /*0b46*/ 	.byte	0xff
	.zero		1


	//   ....[164]....
        /*0b48*/ 	.word	0x00009e40
        /*0b4c*/ 	.word	0x00000000
        /*0b50*/ 	.word	0x00000000
        /*0b54*/ 	.short	0x010a
        /*0b56*/ 	.byte	0xff
	.zero		1


	//   ....[165]....
        /*0b58*/ 	.word	0x00009ea0
        /*0b5c*/ 	.word	0x00000000
        /*0b60*/ 	.word	0x00000000
        /*0b64*/ 	.short	0x010a
        /*0b66*/ 	.byte	0xff
	.zero		1


	//   ....[166]....
        /*0b68*/ 	.word	0x00009f00
        /*0b6c*/ 	.word	0x00000000
        /*0b70*/ 	.word	0x00000000
        /*0b74*/ 	.short	0x010a
        /*0b76*/ 	.byte	0xff
	.zero		1


	//   ....[167]....
        /*0b78*/ 	.word	0x00009f60
        /*0b7c*/ 	.word	0x00000000
        /*0b80*/ 	.word	0x00000000
        /*0b84*/ 	.short	0x010a
        /*0b86*/ 	.byte	0xff
	.zero		1


	//   ....[168]....
        /*0b88*/ 	.word	0x00009fc0
        /*0b8c*/ 	.word	0x00000000
        /*0b90*/ 	.word	0x00000000
        /*0b94*/ 	.short	0x010a
        /*0b96*/ 	.byte	0xff
	.zero		1


	//   ....[169]....
        /*0b98*/ 	.word	0x0000a020
        /*0b9c*/ 	.word	0x00000000
        /*0ba0*/ 	.word	0x00000000
        /*0ba4*/ 	.short	0x010a
        /*0ba6*/ 	.byte	0xff
	.zero		1


	//   ....[170]....
        /*0ba8*/ 	.word	0x0000a080
        /*0bac*/ 	.word	0x00000000
        /*0bb0*/ 	.word	0x00000000
        /*0bb4*/ 	.short	0x010a
        /*0bb6*/ 	.byte	0xff
	.zero		1


	//   ....[171]....
        /*0bb8*/ 	.word	0x0000a0e0
        /*0bbc*/ 	.word	0x00000000
        /*0bc0*/ 	.word	0x00000000
        /*0bc4*/ 	.short	0x010a
        /*0bc6*/ 	.byte	0xff
	.zero		1


	//   ....[172]....
        /*0bc8*/ 	.word	0x0000a140
        /*0bcc*/ 	.word	0x00000000
        /*0bd0*/ 	.word	0x00000000
        /*0bd4*/ 	.short	0x010a
        /*0bd6*/ 	.byte	0xff
	.zero		1


	//   ....[173]....
        /*0bd8*/ 	.word	0x0000a1a0
        /*0bdc*/ 	.word	0x00000000
        /*0be0*/ 	.word	0x00000000
        /*0be4*/ 	.short	0x010a
        /*0be6*/ 	.byte	0xff
	.zero		1


	//   ....[174]....
        /*0be8*/ 	.word	0x0000a200
        /*0bec*/ 	.word	0x00000000
        /*0bf0*/ 	.word	0x00000000
        /*0bf4*/ 	.short	0x010a
        /*0bf6*/ 	.byte	0xff
	.zero		1


	//   ....[175]....
        /*0bf8*/ 	.word	0x0000a250
        /*0bfc*/ 	.word	0x00000000
        /*0c00*/ 	.word	0x000001f0
        /*0c04*/ 	.short	0x010a
        /*0c06*/ 	.byte	0xff
	.zero		1


	//   ....[176]....
        /*0c08*/ 	.word	0x0000a2b0
        /*0c0c*/ 	.word	0x00000000
        /*0c10*/ 	.word	0x000001a0
        /*0c14*/ 	.short	0x010a
        /*0c16*/ 	.byte	0xff
	.zero		1


	//   ....[177]....
        /*0c18*/ 	.word	0x0000a300
        /*0c1c*/ 	.word	0x00000000
        /*0c20*/ 	.word	0x00000190
        /*0c24*/ 	.short	0x010a
        /*0c26*/ 	.byte	0xff
	.zero		1


	//   ....[178]....
        /*0c28*/ 	.word	0x0000a360
        /*0c2c*/ 	.word	0x00000000
        /*0c30*/ 	.word	0x000001a0
        /*0c34*/ 	.short	0x010a
        /*0c36*/ 	.byte	0xff
	.zero		1


	//   ....[179]....
        /*0c38*/ 	.word	0x0000a3b0
        /*0c3c*/ 	.word	0x00000000
        /*0c40*/ 	.word	0x00000190
        /*0c44*/ 	.short	0x010a
        /*0c46*/ 	.byte	0xff
	.zero		1


	//   ....[180]....
        /*0c48*/ 	.word	0x0000a410
        /*0c4c*/ 	.word	0x00000002
        /*0c50*/ 	.word	0x000001d0
        /*0c54*/ 	.short	0x010a
        /*0c56*/ 	.byte	0xff
	.zero		1


	//   ....[181]....
        /*0c58*/ 	.word	0x0000a470
        /*0c5c*/ 	.word	0x00000000
        /*0c60*/ 	.word	0x00000000
        /*0c64*/ 	.short	0x010a
        /*0c66*/ 	.byte	0xff
	.zero		1


	//   ....[182]....
        /*0c68*/ 	.word	0x0000a4d0
        /*0c6c*/ 	.word	0x00000000
        /*0c70*/ 	.word	0x00000000
        /*0c74*/ 	.short	0x010a
        /*0c76*/ 	.byte	0xff
	.zero		1


	//   ....[183]....
        /*0c78*/ 	.word	0x0000a530
        /*0c7c*/ 	.word	0x00000000
        /*0c80*/ 	.word	0x00000000
        /*0c84*/ 	.short	0x010a
        /*0c86*/ 	.byte	0xff
	.zero		1


	//   ....[184]....
        /*0c88*/ 	.word	0x0000a590
        /*0c8c*/ 	.word	0x00000000
        /*0c90*/ 	.word	0x00000000
        /*0c94*/ 	.short	0x010a
        /*0c96*/ 	.byte	0xff
	.zero		1


	//   ....[185]....
        /*0c98*/ 	.word	0x0000a5f0
        /*0c9c*/ 	.word	0x00000000
        /*0ca0*/ 	.word	0x00000000
        /*0ca4*/ 	.short	0x010a
        /*0ca6*/ 	.byte	0xff
	.zero		1


	//   ....[186]....
        /*0ca8*/ 	.word	0x0000a640
        /*0cac*/ 	.word	0x00000000
        /*0cb0*/ 	.word	0x00000190
        /*0cb4*/ 	.short	0x010a
        /*0cb6*/ 	.byte	0xff
	.zero		1


	//   ....[187]....
        /*0cb8*/ 	.word	0x0000a6a0
        /*0cbc*/ 	.word	0x00000000
        /*0cc0*/ 	.word	0x00000188
        /*0cc4*/ 	.short	0x010a
        /*0cc6*/ 	.byte	0xff
	.zero		1


	//   ....[188]....
        /*0cc8*/ 	.word	0x0000a700
        /*0ccc*/ 	.word	0x00000000
        /*0cd0*/ 	.word	0x00000160
        /*0cd4*/ 	.short	0x010a
        /*0cd6*/ 	.byte	0xff
	.zero		1


	//   ....[189]....
        /*0cd8*/ 	.word	0x0000a760
        /*0cdc*/ 	.word	0x00000000
        /*0ce0*/ 	.word	0x00000168
        /*0ce4*/ 	.short	0x010a
        /*0ce6*/ 	.byte	0xff
	.zero		1


	//   ....[190]....
        /*0ce8*/ 	.word	0x0000a7c0
        /*0cec*/ 	.word	0x00000000
        /*0cf0*/ 	.word	0x00000170
        /*0cf4*/ 	.short	0x010a
        /*0cf6*/ 	.byte	0xff
	.zero		1


	//   ....[191]....
        /*0cf8*/ 	.word	0x0000a820
        /*0cfc*/ 	.word	0x00000000
        /*0d00*/ 	.word	0x00000178
        /*0d04*/ 	.short	0x010a
        /*0d06*/ 	.byte	0xff
	.zero		1


	//   ....[192]....
        /*0d08*/ 	.word	0x0000a880
        /*0d0c*/ 	.word	0x00000000
        /*0d10*/ 	.word	0x00000160
        /*0d14*/ 	.short	0x010a
        /*0d16*/ 	.byte	0xff
	.zero		1


	//   ....[193]....
        /*0d18*/ 	.word	0x0000a8e0
        /*0d1c*/ 	.word	0x00000000
        /*0d20*/ 	.word	0x00000168
        /*0d24*/ 	.short	0x010a
        /*0d26*/ 	.byte	0xff
	.zero		1


	//   ....[194]....
        /*0d28*/ 	.word	0x0000a940
        /*0d2c*/ 	.word	0x00000000
        /*0d30*/ 	.word	0x00000170
        /*0d34*/ 	.short	0x010a
        /*0d36*/ 	.byte	0xff
	.zero		1


	//   ....[195]....
        /*0d38*/ 	.word	0x0000a990
        /*0d3c*/ 	.word	0x00000000
        /*0d40*/ 	.word	0x00000190
        /*0d44*/ 	.short	0x010a
        /*0d46*/ 	.byte	0xff
	.zero		1


	//   ....[196]....
        /*0d48*/ 	.word	0x0000a9e0
        /*0d4c*/ 	.word	0x00000002
        /*0d50*/ 	.word	0x00000140
        /*0d54*/ 	.short	0x010a
        /*0d56*/ 	.byte	0xff
	.zero		1


	//   ....[197]....
        /*0d58*/ 	.word	0x0000aa30
        /*0d5c*/ 	.word	0x00000071
        /*0d60*/ 	.word	0x000001b0
        /*0d64*/ 	.short	0x010a
        /*0d66*/ 	.byte	0xff
	.zero		1


	//   ....[198]....
        /*0d68*/ 	.word	0x0000aa80
        /*0d6c*/ 	.word	0x00000000
        /*0d70*/ 	.word	0x00000140
        /*0d74*/ 	.short	0x010a
        /*0d76*/ 	.byte	0xff
	.zero		1


	//   ....[199]....
        /*0d78*/ 	.word	0x0000aad0
        /*0d7c*/ 	.word	0x00000000
        /*0d80*/ 	.word	0x00000140
        /*0d84*/ 	.short	0x010a
        /*0d86*/ 	.byte	0xff
	.zero		1


	//   ....[200]....
        /*0d88*/ 	.word	0x0000ab20
        /*0d8c*/ 	.word	0x00000000
        /*0d90*/ 	.word	0x00000140
        /*0d94*/ 	.short	0x010a
        /*0d96*/ 	.byte	0xff
	.zero		1


	//----- nvinfo : EIATTR_NUM_MBARRIERS
	.align		4
.L_48:
        /*0d98*/ 	.byte	0x03, 0x38
        /*0d9a*/ 	.short	0x0042


	//----- nvinfo : EIATTR_EXIT_INSTR_OFFSETS
	.align		4
        /*0d9c*/ 	.byte	0x04, 0x1c
        /*0d9e*/ 	.short	(.L_50 - .L_49)


	//   ....[0]....
.L_49:
        /*0da0*/ 	.word	0x00003030


	//   ....[1]....
        /*0da4*/ 	.word	0x00003520


	//   ....[2]....
        /*0da8*/ 	.word	0x00003580


	//   ....[3]....
        /*0dac*/ 	.word	0x00004390


	//   ....[4]....
        /*0db0*/ 	.word	0x000053c0


	//   ....[5]....
        /*0db4*/ 	.word	0x00005400


	//   ....[6]....
        /*0db8*/ 	.word	0x000099c0


	//----- nvinfo : EIATTR_MAX_THREADS
	.align		4
.L_50:
        /*0dbc*/ 	.byte	0x04, 0x05
        /*0dbe*/ 	.short	(.L_52 - .L_51)
.L_51:
        /*0dc0*/ 	.word	0x00000100
        /*0dc4*/ 	.word	0x00000001
        /*0dc8*/ 	.word	0x00000001


	//----- nvinfo : EIATTR_CRS_STACK_SIZE
	.align		4
.L_52:
        /*0dcc*/ 	.byte	0x04, 0x1e
        /*0dce*/ 	.short	(.L_54 - .L_53)
.L_53:
        /*0dd0*/ 	.word	0x00000000


	//----- nvinfo : EIATTR_CBANK_PARAM_SIZE
	.align		4
.L_54:
        /*0dd4*/ 	.byte	0x03, 0x19
        /*0dd6*/ 	.short	0x0800


	//----- nvinfo : EIATTR_PARAM_CBANK
	.align		4
        /*0dd8*/ 	.byte	0x04, 0x0a
        /*0dda*/ 	.short	(.L_56 - .L_55)
	.align		4
.L_55:
        /*0ddc*/ 	.word	index@(.nv.constant0._ZN7cutlass13device_kernelINS_4gemm6kernel13GemmUniversalIN4cute5tupleIJiiiiEEENS1_10collective13CollectiveMmaINS1_35MainloopSm100TmaUmmaWarpSpecializedILi20ELi2ELi4ENS5_IJNS4_1CILi1EEESB_SB_EEEEENS5_IJNSA_ILi64EEENSA_ILi256EEENSA_ILi32EEEEEENS_12float_e4m3_tENS5_IJlSB_lEEESI_SJ_NS4_8TiledMMAINS4_8MMA_AtomIJNS4_10MMA_TraitsINS4_19SM100_MMA_F8F6F4_SSEJSI_SI_fSE_SF_NS4_17integral_constantINS4_4UMMA5MajorELSQ_0EEESR_NSO_INSP_7ScaleInELSS_0EEEST_EEEEEENS4_6LayoutISC_NS5_IJNSA_ILi0EEESX_SX_EEEEENS5_IJNS4_10UnderscoreES10_S10_EEEEENS4_13SM90_TMA_LOADENS4_14ComposedLayoutINS4_7SwizzleILi1ELi4ELi3EEENS4_18smem_ptr_flag_bitsILi8EEENSW_INS5_IJNSA_ILi8EEESG_EEENS5_IJSG_SB_EEEEEEEvNS4_8identityES13_S1D_vS1E_EENS_8epilogue10collective18CollectiveEpilogueINS1G_23Sm100TmaWarpSpecializedILi4ELi2ELi32ELb0ELb0EEEJSH_NS5_IJNSW_ISE_SB_EES1L_EEESI_SJ_SI_SJ_NS1G_6fusion15FusionCallbacksIS1K_NS1N_17LinearCombinationISI_fSI_fLNS_15FloatRoundStyleE2EEESH_S1M_JEEENS4_5SM1004TMEM4LOAD26SM100_TMEM_LOAD_16dp32b32xES13_NS14_INS15_ILi2ELi4ELi3EEES18_NSW_INS5_IJS19_SE_EEENS5_IJSE_SB_EEEEEEENS4_39AutoVectorizingCopyWithAssumedAlignmentILi128EEENS4_14SM90_TMA_STOREES21_S23_S23_EEEvvEEEEvNT_6ParamsE)
        /*0de0*/ 	.short	0x0380
        /*0de2*/ 	.short	0x0800


	//----- nvinfo : EIATTR_SW_WAR
	.align		4
.L_56:
        /*0de4*/ 	.byte	0x04, 0x36
        /*0de6*/ 	.short	(.L_58 - .L_57)
.L_57:
        /*0de8*/ 	.word	0x00000008
.L_58:


//--------------------- .nv.callgraph             --------------------------
	.section	.nv.callgraph,"",@"SHT_CUDA_CALLGRAPH"
	.align	4
	.sectionentsize	8
	.align		4
        /*0000*/ 	.word	0x00000000
	.align		4
        /*0004*/ 	.word	0xffffffff
	.align		4
        /*0008*/ 	.word	index@(_ZN7cutlass13device_kernelINS_4gemm6kernel13GemmUniversalIN4cute5tupleIJiiiiEEENS1_10collective13CollectiveMmaINS1_35MainloopSm100TmaUmmaWarpSpecializedILi20ELi2ELi4ENS5_IJNS4_1CILi1EEESB_SB_EEEEENS5_IJNSA_ILi64EEENSA_ILi256EEENSA_ILi32EEEEEENS_12float_e4m3_tENS5_IJlSB_lEEESI_SJ_NS4_8TiledMMAINS4_8MMA_AtomIJNS4_10MMA_TraitsINS4_19SM100_MMA_F8F6F4_SSEJSI_SI_fSE_SF_NS4_17integral_constantINS4_4UMMA5MajorELSQ_0EEESR_NSO_INSP_7ScaleInELSS_0EEEST_EEEEEENS4_6LayoutISC_NS5_IJNSA_ILi0EEESX_SX_EEEEENS5_IJNS4_10UnderscoreES10_S10_EEEEENS4_13SM90_TMA_LOADENS4_14ComposedLayoutINS4_7SwizzleILi1ELi4ELi3EEENS4_18smem_ptr_flag_bitsILi8EEENSW_INS5_IJNSA_ILi8EEESG_EEENS5_IJSG_SB_EEEEEEEvNS4_8identityES13_S1D_vS1E_EENS_8epilogue10collective18CollectiveEpilogueINS1G_23Sm100TmaWarpSpecializedILi4ELi2ELi32ELb0ELb0EEEJSH_NS5_IJNSW_ISE_SB_EES1L_EEESI_SJ_SI_SJ_NS1G_6fusion15FusionCallbacksIS1K_NS1N_17LinearCombinationISI_fSI_fLNS_15FloatRoundStyleE2EEESH_S1M_JEEENS4_5SM1004TMEM4LOAD26SM100_TMEM_LOAD_16dp32b32xES13_NS14_INS15_ILi2ELi4ELi3EEES18_NSW_INS5_IJS19_SE_EEENS5_IJSE_SB_EEEEEEENS4_39AutoVectorizingCopyWithAssumedAlignmentILi128EEENS4_14SM90_TMA_STOREES21_S23_S23_EEEvvEEEEvNT_6ParamsE)
	.align		4
        /*000c*/ 	.word	index@(__assertfail)
	.align		4
        /*0010*/ 	.word	0x00000000
	.align		4
        /*0014*/ 	.word	0xfffffffe
	.align		4
        /*0018*/ 	.word	0x00000000
	.align		4
        /*001c*/ 	.word	0xfffffffd
	.align		4
        /*0020*/ 	.word	0x00000000
	.align		4
        /*0024*/ 	.word	0xfffffffc


//--------------------- .nv.constant4             --------------------------
	.section	.nv.constant4,"a",@progbits
	.align	8
	.align		8
.nv.constant4:
        /*0000*/ 	.dword	__assertfail
	.align		8
        /*0008*/ 	.dword	__unnamed_1
	.align		8
        /*0010*/ 	.dword	__unnamed_2
	.align		8
        /*0018*/ 	.dword	__unnamed_3
	.align		8
        /*0020*/ 	.dword	_ZN40_INTERNAL_4b98ae0e_4_k_cu_e0af9899_267094cuda3std3__45__cpo5beginE
	.align		8
        /*0028*/ 	.dword	_ZN40_INTERNAL_4b98ae0e_4_k_cu_e0af9899_267094cuda3std3__45__cpo3endE
	.align		8
        /*0030*/ 	.dword	_ZN40_INTERNAL_4b98ae0e_4_k_cu_e0af9899_267094cuda3std3__45__cpo6cbeginE
	.align		8
        /*0038*/ 	.dword	_ZN40_INTERNAL_4b98ae0e_4_k_cu_e0af9899_267094cuda3std3__45__cpo4cendE
	.align		8
        /*0040*/ 	.dword	_ZN40_INTERNAL_4b98ae0e_4_k_cu_e0af9899_267094cuda3std3__442_GLOBAL__N__4b98ae0e_4_k_cu_e0af9899_267096ignoreE
	.align		8
        /*0048*/ 	.dword	_ZN40_INTERNAL_4b98ae0e_4_k_cu_e0af9899_267094cuda3std3__419piecewise_constructE
	.align		8
        /*0050*/ 	.dword	_ZN40_INTERNAL_4b98ae0e_4_k_cu_e0af9899_267094cuda3std3__48in_placeE
	.align		8
        /*0058*/ 	.dword	_ZN40_INTERNAL_4b98ae0e_4_k_cu_e0af9899_267094cuda3std6ranges3__45__cpo4swapE
	.align		8
        /*0060*/ 	.dword	_ZN40_INTERNAL_4b98ae0e_4_k_cu_e0af9899_267094cuda3std6ranges3__45__cpo9iter_moveE
	.align		8
        /*0068*/ 	.dword	_ZN40_INTERNAL_4b98ae0e_4_k_cu_e0af9899_267094cute7productE
	.align		8
        /*0070*/ 	.dword	_ZN40_INTERNAL_4b98ae0e_4_k_cu_e0af9899_267094cute1_E
	.align		8
        /*0078*/ 	.dword	$str$25
	.align		8
        /*0080*/ 	.dword	$str$26
	.align		8
        /*0088*/ 	.dword	$str$27
	.align		8
        /*0090*/ 	.dword	$str$28


//--------------------- .text._ZN7cutlass13device_kernelINS_4gemm6kernel13GemmUniversalIN4cute5tupleIJiiiiEEENS1_10collective13CollectiveMmaINS1_35MainloopSm100TmaUmmaWarpSpecializedILi20ELi2ELi4ENS5_IJNS4_1CILi1EEESB_SB_EEEEENS5_IJNSA_ILi64EEENSA_ILi256EEENSA_ILi32EEEEEENS_12float_e4m3_tENS5_IJlSB_lEEESI_SJ_NS4_8TiledMMAINS4_8MMA_AtomIJNS4_10MMA_TraitsINS4_19SM100_MMA_F8F6F4_SSEJSI_SI_fSE_SF_NS4_17integral_constantINS4_4UMMA5MajorELSQ_0EEESR_NSO_INSP_7ScaleInELSS_0EEEST_EEEEEENS4_6LayoutISC_NS5_IJNSA_ILi0EEESX_SX_EEEEENS5_IJNS4_10UnderscoreES10_S10_EEEEENS4_13SM90_TMA_LOADENS4_14ComposedLayoutINS4_7SwizzleILi1ELi4ELi3EEENS4_18smem_ptr_flag_bitsILi8EEENSW_INS5_IJNSA_ILi8EEESG_EEENS5_IJSG_SB_EEEEEEEvNS4_8identityES13_S1D_vS1E_EENS_8epilogue10collective18CollectiveEpilogueINS1G_23Sm100TmaWarpSpecializedILi4ELi2ELi32ELb0ELb0EEEJSH_NS5_IJNSW_ISE_SB_EES1L_EEESI_SJ_SI_SJ_NS1G_6fusion15FusionCallbacksIS1K_NS1N_17LinearCombinationISI_fSI_fLNS_15FloatRoundStyleE2EEESH_S1M_JEEENS4_5SM1004TMEM4LOAD26SM100_TMEM_LOAD_16dp32b32xES13_NS14_INS15_ILi2ELi4ELi3EEES18_NSW_INS5_IJS19_SE_EEENS5_IJSE_SB_EEEEEEENS4_39AutoVectorizingCopyWithAssumedAlignmentILi128EEENS4_14SM90_TMA_STOREES21_S23_S23_EEEvvEEEEvNT_6ParamsE --------------------------
	.section	.text._ZN7cutlass13device_kernelINS_4gemm6kernel13GemmUniversalIN4cute5tupleIJiiiiEEENS1_10collective13CollectiveMmaINS1_35MainloopSm100TmaUmmaWarpSpecializedILi20ELi2ELi4ENS5_IJNS4_1CILi1EEESB_SB_EEEEENS5_IJNSA_ILi64EEENSA_ILi256EEENSA_ILi32EEEEEENS_12float_e4m3_tENS5_IJlSB_lEEESI_SJ_NS4_8TiledMMAINS4_8MMA_AtomIJNS4_10MMA_TraitsINS4_19SM100_MMA_F8F6F4_SSEJSI_SI_fSE_SF_NS4_17integral_constantINS4_4UMMA5MajorELSQ_0EEESR_NSO_INSP_7ScaleInELSS_0EEEST_EEEEEENS4_6LayoutISC_NS5_IJNSA_ILi0EEESX_SX_EEEEENS5_IJNS4_10UnderscoreES10_S10_EEEEENS4_13SM90_TMA_LOADENS4_14ComposedLayoutINS4_7SwizzleILi1ELi4ELi3EEENS4_18smem_ptr_flag_bitsILi8EEENSW_INS5_IJNSA_ILi8EEESG_EEENS5_IJSG_SB_EEEEEEEvNS4_8identityES13_S1D_vS1E_EENS_8epilogue10collective18CollectiveEpilogueINS1G_23Sm100TmaWarpSpecializedILi4ELi2ELi32ELb0ELb0EEEJSH_NS5_IJNSW_ISE_SB_EES1L_EEESI_SJ_SI_SJ_NS1G_6fusion15FusionCallbacksIS1K_NS1N_17LinearCombinationISI_fSI_fLNS_15FloatRoundStyleE2EEESH_S1M_JEEENS4_5SM1004TMEM4LOAD26SM100_TMEM_LOAD_16dp32b32xES13_NS14_INS15_ILi2ELi4ELi3EEES18_NSW_INS5_IJS19_SE_EEENS5_IJSE_SB_EEEEEEENS4_39AutoVectorizingCopyWithAssumedAlignmentILi128EEENS4_14SM90_TMA_STOREES21_S23_S23_EEEvvEEEEvNT_6ParamsE,"ax",@progbits
	.align	128
.text._ZN7cutlass13device_kernelINS_4gemm6kernel13GemmUniversalIN4cute5tupleIJiiiiEEENS1_10collective13CollectiveMmaINS1_35MainloopSm100TmaUmmaWarpSpecializedILi20ELi2ELi4ENS5_IJNS4_1CILi1EEESB_SB_EEEEENS5_IJNSA_ILi64EEENSA_ILi256EEENSA_ILi32EEEEEENS_12float_e4m3_tENS5_IJlSB_lEEESI_SJ_NS4_8TiledMMAINS4_8MMA_AtomIJNS4_10MMA_TraitsINS4_19SM100_MMA_F8F6F4_SSEJSI_SI_fSE_SF_NS4_17integral_constantINS4_4UMMA5MajorELSQ_0EEESR_NSO_INSP_7ScaleInELSS_0EEEST_EEEEEENS4_6LayoutISC_NS5_IJNSA_ILi0EEESX_SX_EEEEENS5_IJNS4_10UnderscoreES10_S10_EEEEENS4_13SM90_TMA_LOADENS4_14ComposedLayoutINS4_7SwizzleILi1ELi4ELi3EEENS4_18smem_ptr_flag_bitsILi8EEENSW_INS5_IJNSA_ILi8EEESG_EEENS5_IJSG_SB_EEEEEEEvNS4_8identityES13_S1D_vS1E_EENS_8epilogue10collective18CollectiveEpilogueINS1G_23Sm100TmaWarpSpecializedILi4ELi2ELi32ELb0ELb0EEEJSH_NS5_IJNSW_ISE_SB_EES1L_EEESI_SJ_SI_SJ_NS1G_6fusion15FusionCallbacksIS1K_NS1N_17LinearCombinationISI_fSI_fLNS_15FloatRoundStyleE2EEESH_S1M_JEEENS4_5SM1004TMEM4LOAD26SM100_TMEM_LOAD_16dp32b32xES13_NS14_INS15_ILi2ELi4ELi3EEES18_NSW_INS5_IJS19_SE_EEENS5_IJSE_SB_EEEEEEENS4_39AutoVectorizingCopyWithAssumedAlignmentILi128EEENS4_14SM90_TMA_STOREES21_S23_S23_EEEvvEEEEvNT_6ParamsE:
        .type           _ZN7cutlass13device_kernelINS_4gemm6kernel13GemmUniversalIN4cute5tupleIJiiiiEEENS1_10collective13CollectiveMmaINS1_35MainloopSm100TmaUmmaWarpSpecializedILi20ELi2ELi4ENS5_IJNS4_1CILi1EEESB_SB_EEEEENS5_IJNSA_ILi64EEENSA_ILi256EEENSA_ILi32EEEEEENS_12float_e4m3_tENS5_IJlSB_lEEESI_SJ_NS4_8TiledMMAINS4_8MMA_AtomIJNS4_10MMA_TraitsINS4_19SM100_MMA_F8F6F4_SSEJSI_SI_fSE_SF_NS4_17integral_constantINS4_4UMMA5MajorELSQ_0EEESR_NSO_INSP_7ScaleInELSS_0EEEST_EEEEEENS4_6LayoutISC_NS5_IJNSA_ILi0EEESX_SX_EEEEENS5_IJNS4_10UnderscoreES10_S10_EEEEENS4_13SM90_TMA_LOADENS4_14ComposedLayoutINS4_7SwizzleILi1ELi4ELi3EEENS4_18smem_ptr_flag_bitsILi8EEENSW_INS5_IJNSA_ILi8EEESG_EEENS5_IJSG_SB_EEEEEEEvNS4_8identityES13_S1D_vS1E_EENS_8epilogue10collective18CollectiveEpilogueINS1G_23Sm100TmaWarpSpecializedILi4ELi2ELi32ELb0ELb0EEEJSH_NS5_IJNSW_ISE_SB_EES1L_EEESI_SJ_SI_SJ_NS1G_6fusion15FusionCallbacksIS1K_NS1N_17LinearCombinationISI_fSI_fLNS_15FloatRoundStyleE2EEESH_S1M_JEEENS4_5SM1004TMEM4LOAD26SM100_TMEM_LOAD_16dp32b32xES13_NS14_INS15_ILi2ELi4ELi3EEES18_NSW_INS5_IJS19_SE_EEENS5_IJSE_SB_EEEEEEENS4_39AutoVectorizingCopyWithAssumedAlignmentILi128EEENS4_14SM90_TMA_STOREES21_S23_S23_EEEvvEEEEvNT_6ParamsE,@function
        .size           _ZN7cutlass13device_kernelINS_4gemm6kernel13GemmUniversalIN4cute5tupleIJiiiiEEENS1_10collective13CollectiveMmaINS1_35MainloopSm100TmaUmmaWarpSpecializedILi20ELi2ELi4ENS5_IJNS4_1CILi1EEESB_SB_EEEEENS5_IJNSA_ILi64EEENSA_ILi256EEENSA_ILi32EEEEEENS_12float_e4m3_tENS5_IJlSB_lEEESI_SJ_NS4_8TiledMMAINS4_8MMA_AtomIJNS4_10MMA_TraitsINS4_19SM100_MMA_F8F6F4_SSEJSI_SI_fSE_SF_NS4_17integral_constantINS4_4UMMA5MajorELSQ_0EEESR_NSO_INSP_7ScaleInELSS_0EEEST_EEEEEENS4_6LayoutISC_NS5_IJNSA_ILi0EEESX_SX_EEEEENS5_IJNS4_10UnderscoreES10_S10_EEEEENS4_13SM90_TMA_LOADENS4_14ComposedLayoutINS4_7SwizzleILi1ELi4ELi3EEENS4_18smem_ptr_flag_bitsILi8EEENSW_INS5_IJNSA_ILi8EEESG_EEENS5_IJSG_SB_EEEEEEEvNS4_8identityES13_S1D_vS1E_EENS_8epilogue10collective18CollectiveEpilogueINS1G_23Sm100TmaWarpSpecializedILi4ELi2ELi32ELb0ELb0EEEJSH_NS5_IJNSW_ISE_SB_EES1L_EEESI_SJ_SI_SJ_NS1G_6fusion15FusionCallbacksIS1K_NS1N_17LinearCombinationISI_fSI_fLNS_15FloatRoundStyleE2EEESH_S1M_JEEENS4_5SM1004TMEM4LOAD26SM100_TMEM_LOAD_16dp32b32xES13_NS14_INS15_ILi2ELi4ELi3EEES18_NSW_INS5_IJS19_SE_EEENS5_IJSE_SB_EEEEEEENS4_39AutoVectorizingCopyWithAssumedAlignmentILi128EEENS4_14SM90_TMA_STOREES21_S23_S23_EEEvvEEEEvNT_6ParamsE,(.L_x_219 - _ZN7cutlass13device_kernelINS_4gemm6kernel13GemmUniversalIN4cute5tupleIJiiiiEEENS1_10collective13CollectiveMmaINS1_35MainloopSm100TmaUmmaWarpSpecializedILi20ELi2ELi4ENS5_IJNS4_1CILi1EEESB_SB_EEEEENS5_IJNSA_ILi64EEENSA_ILi256EEENSA_ILi32EEEEEENS_12float_e4m3_tENS5_IJlSB_lEEESI_SJ_NS4_8TiledMMAINS4_8MMA_AtomIJNS4_10MMA_TraitsINS4_19SM100_MMA_F8F6F4_SSEJSI_SI_fSE_SF_NS4_17integral_constantINS4_4UMMA5MajorELSQ_0EEESR_NSO_INSP_7ScaleInELSS_0EEEST_EEEEEENS4_6LayoutISC_NS5_IJNSA_ILi0EEESX_SX_EEEEENS5_IJNS4_10UnderscoreES10_S10_EEEEENS4_13SM90_TMA_LOADENS4_14ComposedLayoutINS4_7SwizzleILi1ELi4ELi3EEENS4_18smem_ptr_flag_bitsILi8EEENSW_INS5_IJNSA_ILi8EEESG_EEENS5_IJSG_SB_EEEEEEEvNS4_8identityES13_S1D_vS1E_EENS_8epilogue10collective18CollectiveEpilogueINS1G_23Sm100TmaWarpSpecializedILi4ELi2ELi32ELb0ELb0EEEJSH_NS5_IJNSW_ISE_SB_EES1L_EEESI_SJ_SI_SJ_NS1G_6fusion15FusionCallbacksIS1K_NS1N_17LinearCombinationISI_fSI_fLNS_15FloatRoundStyleE2EEESH_S1M_JEEENS4_5SM1004TMEM4LOAD26SM100_TMEM_LOAD_16dp32b32xES13_NS14_INS15_ILi2ELi4ELi3EEES18_NSW_INS5_IJS19_SE_EEENS5_IJSE_SB_EEEEEEENS4_39AutoVectorizingCopyWithAssumedAlignmentILi128EEENS4_14SM90_TMA_STOREES21_S23_S23_EEEvvEEEEvNT_6ParamsE)
        .other          _ZN7cutlass13device_kernelINS_4gemm6kernel13GemmUniversalIN4cute5tupleIJiiiiEEENS1_10collective13CollectiveMmaINS1_35MainloopSm100TmaUmmaWarpSpecializedILi20ELi2ELi4ENS5_IJNS4_1CILi1EEESB_SB_EEEEENS5_IJNSA_ILi64EEENSA_ILi256EEENSA_ILi32EEEEEENS_12float_e4m3_tENS5_IJlSB_lEEESI_SJ_NS4_8TiledMMAINS4_8MMA_AtomIJNS4_10MMA_TraitsINS4_19SM100_MMA_F8F6F4_SSEJSI_SI_fSE_SF_NS4_17integral_constantINS4_4UMMA5MajorELSQ_0EEESR_NSO_INSP_7ScaleInELSS_0EEEST_EEEEEENS4_6LayoutISC_NS5_IJNSA_ILi0EEESX_SX_EEEEENS5_IJNS4_10UnderscoreES10_S10_EEEEENS4_13SM90_TMA_LOADENS4_14ComposedLayoutINS4_7SwizzleILi1ELi4ELi3EEENS4_18smem_ptr_flag_bitsILi8EEENSW_INS5_IJNSA_ILi8EEESG_EEENS5_IJSG_SB_EEEEEEEvNS4_8identityES13_S1D_vS1E_EENS_8epilogue10collective18CollectiveEpilogueINS1G_23Sm100TmaWarpSpecializedILi4ELi2ELi32ELb0ELb0EEEJSH_NS5_IJNSW_ISE_SB_EES1L_EEESI_SJ_SI_SJ_NS1G_6fusion15FusionCallbacksIS1K_NS1N_17LinearCombinationISI_fSI_fLNS_15FloatRoundStyleE2EEESH_S1M_JEEENS4_5SM1004TMEM4LOAD26SM100_TMEM_LOAD_16dp32b32xES13_NS14_INS15_ILi2ELi4ELi3EEES18_NSW_INS5_IJS19_SE_EEENS5_IJSE_SB_EEEEEEENS4_39AutoVectorizingCopyWithAssumedAlignmentILi128EEENS4_14SM90_TMA_STOREES21_S23_S23_EEEvvEEEEvNT_6ParamsE,@"STO_CUDA_ENTRY STV_DEFAULT"
_ZN7cutlass13device_kernelINS_4gemm6kernel13GemmUniversalIN4cute5tupleIJiiiiEEENS1_10collective13CollectiveMmaINS1_35MainloopSm100TmaUmmaWarpSpecializedILi20ELi2ELi4ENS5_IJNS4_1CILi1EEESB_SB_EEEEENS5_IJNSA_ILi64EEENSA_ILi256EEENSA_ILi32EEEEEENS_12float_e4m3_tENS5_IJlSB_lEEESI_SJ_NS4_8TiledMMAINS4_8MMA_AtomIJNS4_10MMA_TraitsINS4_19SM100_MMA_F8F6F4_SSEJSI_SI_fSE_SF_NS4_17integral_constantINS4_4UMMA5MajorELSQ_0EEESR_NSO_INSP_7ScaleInELSS_0EEEST_EEEEEENS4_6LayoutISC_NS5_IJNSA_ILi0EEESX_SX_EEEEENS5_IJNS4_10UnderscoreES10_S10_EEEEENS4_13SM90_TMA_LOADENS4_14ComposedLayoutINS4_7SwizzleILi1ELi4ELi3EEENS4_18smem_ptr_flag_bitsILi8EEENSW_INS5_IJNSA_ILi8EEESG_EEENS5_IJSG_SB_EEEEEEEvNS4_8identityES13_S1D_vS1E_EENS_8epilogue10collective18CollectiveEpilogueINS1G_23Sm100TmaWarpSpecializedILi4ELi2ELi32ELb0ELb0EEEJSH_NS5_IJNSW_ISE_SB_EES1L_EEESI_SJ_SI_SJ_NS1G_6fusion15FusionCallbacksIS1K_NS1N_17LinearCombinationISI_fSI_fLNS_15FloatRoundStyleE2EEESH_S1M_JEEENS4_5SM1004TMEM4LOAD26SM100_TMEM_LOAD_16dp32b32xES13_NS14_INS15_ILi2ELi4ELi3EEES18_NSW_INS5_IJS19_SE_EEENS5_IJSE_SB_EEEEEEENS4_39AutoVectorizingCopyWithAssumedAlignmentILi128EEENS4_14SM90_TMA_STOREES21_S23_S23_EEEvvEEEEvNT_6ParamsE:
[----:B------:R-:W1:Y:S01]  /*0000*/  LDC R1, c[0x0][0x37c] ;  /* 0x0000df00ff017b82 */ /* 0x000e620000000800 */
[----:B------:R-:W2:Y:S01]  /*0010*/  S2R R108, SR_TID.X ;  /* 0x00000000006c7919 */ /* 0x000ea20000002100 */
[----:B------:R-:W3:Y:S01]  /*0020*/  LDCU.64 UR4, c[0x0][0x890] ;  /* 0x00011200ff0477ac */ /* 0x000ee20008000a00 */
[----:B------:R-:W-:Y:S02]  /*0030*/  PRMT R96, RZ, 0x7610, R96 ;  /* 0x00007610ff607816 */ /* 0x000fe40000000060 */
[----:B------:R-:W-:Y:S01]  /*0040*/  ELECT P5, URZ, PT ;  /* 0x0000000000ff782f */ /* 0x000fe200038a0000 */
[----:B------:R-:W4:Y:S01]  /*0050*/  LDCU.64 UR46, c[0x0][0x358] ;  /* 0x00006b00ff2e77ac */ /* 0x000f220008000a00 */
[----:B---3--:R-:W-:-:S04]  /*0060*/  UISETP.NE.U32.AND UP0, UPT, UR4, URZ, UPT ;  /* 0x000000ff0400728c */ /* 0x008fc8000bf05070 */
[----:B------:R-:W-:Y:S01]  /*0070*/  UISETP.NE.AND.EX UP0, UPT, UR5, URZ, UPT, UP0 ;  /* 0x000000ff0500728c */ /* 0x000fe2000bf05300 */
[----:B--2---:R-:W-:-:S05]  /*0080*/  SHF.R.U32.HI R101, RZ, 0x5, R108 ;  /* 0x00000005ff657819 */ /* 0x004fca000001166c */
[----:B------:R-:W2:Y:S02]  /*0090*/  SHFL.IDX PT, R0, R101, RZ, 0x1f ;  /* 0x00001fff65007589 */ /* 0x000ea400000e0000 */
[----:B--2---:R-:W-:Y:S01]  /*00a0*/  R2UR UR8, R0 ;  /* 0x00000000000872ca */ /* 0x004fe200000e0000 */
[----:B-1--4-:R-:W-:-:S14]  /*00b0*/  BRA.U UP0, `(.L_x_0) ;  /* 0x00000001002c7547 */ /* 0x012fdc000b800000 */
[----:B------:R-:W1:Y:S02]  /*00c0*/  LDCU.64 UR6, c[0x0][0x888] ;  /* 0x00011100ff0677ac */ /* 0x000e640008000a00 */
[----:B-1----:R-:W-:-:S04]  /*00d0*/  UISETP.NE.U32.AND UP0, UPT, UR6, URZ, UPT ;  /* 0x000000ff0600728c */ /* 0x002fc8000bf05070 */
[----:B------:R-:W-:-:S09]  /*00e0*/  UISETP.NE.AND.EX UP0, UPT, UR7, URZ, UPT, UP0 ;  /* 0x000000ff0700728c */ /* 0x000fd2000bf05300 */
[----:B------:R-:W-:Y:S05]  /*00f0*/  BRA.U !UP0, `(.L_x_1) ;  /* 0x0000000108107547 */ /* 0x000fea000b800000 */
[----:B------:R-:W1:Y:S02]  /*0100*/  LDC.64 R2, c[0x0][0x888] ;  /* 0x00022200ff027b82 */ /* 0x000e640000000a00 */
[----:B-1----:R1:W5:Y:S01]  /*0110*/  LDG.E R49, desc[UR46][R2.64] ;  /* 0x0000002e02317981 */ /* 0x002362000c1e1900 */
[----:B------:R-:W-:Y:S01]  /*0120*/  HFMA2 R96, -RZ, RZ, 0, 5.9604644775390625e-08 ;  /* 0x00000001ff607431 */ /* 0x000fe200000001ff */
[----:B------:R-:W-:Y:S05]  /*0130*/  BRA `(.L_x_0) ;  /* 0x00000000000c7947 */ /* 0x000fea0003800000 */
.L_x_1:
[----:B------:R-:W1:Y:S01]  /*0140*/  LDCU UR6, c[0x0][0x880] ;  /* 0x00011000ff0677ac */ /* 0x000e620008000800 */
[----:B------:R-:W-:Y:S01]  /*0150*/  HFMA2 R96, -RZ, RZ, 0, 5.9604644775390625e-08 ;  /* 0x00000001ff607431 */ /* 0x000fe200000001ff */
[----:B-1----:R-:W-:-:S07]  /*0160*/  MOV R49, UR6 ;  /* 0x0000000600317c02 */ /* 0x002fce0008000f00 */
.L_x_0:
[----:B------:R-:W2:Y:S02]  /*0170*/  LDCU.64 UR6, c[0x0][0x8b0] ;  /* 0x00011600ff0677ac */ /* 0x000ea40008000a00 */
[----:B--2---:R-:W-:-:S04]  /*0180*/  UISETP.NE.U32.AND UP0, UPT, UR6, URZ, UPT ;  /* 0x000000ff0600728c */ /* 0x004fc8000bf05070 */
[----:B------:R-:W-:-:S09]  /*0190*/  UISETP.NE.AND.EX UP0, UPT, UR7, URZ, UPT, UP0 ;  /* 0x000000ff0700728c */ /* 0x000fd2000bf05300 */
[----:B------:R-:W-:Y:S05]  /*01a0*/  BRA.U UP0, `(.L_x_2) ;  /* 0x0000000100247547 */ /* 0x000fea000b800000 */
[----:B------:R-:W2:Y:S02]  /*01b0*/  LDCU.64 UR6, c[0x0][0x8a8] ;  /* 0x00011500ff0677ac */ /* 0x000ea40008000a00 */
[----:B--2---:R-:W-:-:S04]  /*01c0*/  UISETP.NE.U32.AND UP0, UPT, UR6, URZ, UPT ;  /* 0x000000ff0600728c */ /* 0x004fc8000bf05070 */
[----:B------:R-:W-:-:S09]  /*01d0*/  UISETP.NE.AND.EX UP0, UPT, UR7, URZ, UPT, UP0 ;  /* 0x000000ff0700728c */ /* 0x000fd2000bf05300 */
[----:B------:R-:W-:Y:S05]  /*01e0*/  BRA.U !UP0, `(.L_x_3) ;  /* 0x00000001080c7547 */ /* 0x000fea000b800000 */
[----:B-1----:R-:W1:Y:S02]  /*01f0*/  LDC.64 R2, c[0x0][0x8a8] ;  /* 0x00022a00ff027b82 */ /* 0x002e640000000a00 */
[----:B-1----:R2:W5:Y:S01]  /*0200*/  LDG.E R47, desc[UR46][R2.64] ;  /* 0x0000002e022f7981 */ /* 0x002562000c1e1900 */
[----:B------:R-:W-:Y:S05]  /*0210*/  BRA `(.L_x_2) ;  /* 0x0000000000087947 */ /* 0x000fea0003800000 */
.L_x_3:
[----:B------:R-:W2:Y:S02]  /*0220*/  LDCU UR6, c[0x0][0x8a0] ;  /* 0x00011400ff0677ac */ /* 0x000ea40008000800 */
[----:B--2---:R-:W-:Y:S02]  /*0230*/  MOV R47, UR6 ;  /* 0x00000006002f7c02 */ /* 0x004fe40008000f00 */
.L_x_2:
[----:B------:R-:W-:Y:S01]  /*0240*/  IMAD.U32 R0, RZ, RZ, UR8 ;  /* 0x00000008ff007e24 */ /* 0x000fe2000f8e00ff */
[----:B------:R-:W-:Y:S04]  /*0250*/  BSSY.RECONVERGENT B0, `(.L_x_4) ;  /* 0x000000c000007945 */ /* 0x000fe80003800200 */
[C---:B------:R-:W-:Y:S02]  /*0260*/  ISETP.NE.OR P1, PT, R0.reuse, 0x1, !P5 ;  /* 0x000000010000780c */ /* 0x040fe40006f25670 */
[----:B------:R-:W-:-:S11]  /*0270*/  ISETP.NE.OR P0, PT, R0, 0x3, !P5 ;  /* 0x000000030000780c */ /* 0x000fd60006f05670 */
[----:B------:R-:W-:Y:S05]  /*0280*/  @P1 BRA `(.L_x_5) ;  /* 0x0000000000201947 */ /* 0x000fea0003800000 */
[----:B------:R-:W3:Y:S02]  /*0290*/  LDCU.64 UR6, c[0x0][0x348] ;  /* 0x00006900ff0677ac */ /* 0x000ee40008000a00 */
[----:B---3--:R-:W-:Y:S02]  /*02a0*/  UIADD3 UR10, UP1, UPT, UR6, 0x80, URZ ;  /* 0x00000080060a7890 */ /* 0x008fe4000ff3e0ff */
[----:B------:R-:W-:Y:S02]  /*02b0*/  UIADD3 UR6, UP0, UPT, UR6, 0x180, URZ ;  /* 0x0000018006067890 */ /* 0x000fe4000ff1e0ff */
[----:B------:R-:W-:Y:S02]  /*02c0*/  UIADD3.X UR11, UPT, UPT, URZ, UR7, URZ, UP1, !UPT ;  /* 0x00000007ff0b7290 */ /* 0x000fe40008ffe4ff */
[----:B------:R-:W-:-:S07]  /*02d0*/  UIADD3.X UR7, UPT, UPT, URZ, UR7, URZ, UP0, !UPT ;  /* 0x00000007ff077290 */ /* 0x000fce00087fe4ff */
[----:B------:R3:W-:Y:S02]  /*02e0*/  UTMACCTL.PF [UR10] ;  /* 0x000000000a0079b9 */ /* 0x0007e40008040000 */
[----:B------:R3:W-:Y:S02]  /*02f0*/  UTMACCTL.PF [UR6] ;  /* 0x00000000060079b9 */ /* 0x0007e40008040000 */
[----:B---3--:R-:W-:Y:S01]  /*0300*/  NOP ;  /* 0x0000000000007918 */ /* 0x008fe20000000000 */
.L_x_5:
[----:B------:R-:W-:Y:S05]  /*0310*/  BSYNC.RECONVERGENT B0 ;  /* 0x0000000000007941 */ /* 0x000fea0003800200 */
.L_x_4:
[----:B------:R-:W-:Y:S04]  /*0320*/  BSSY.RECONVERGENT B0, `(.L_x_6) ;  /* 0x000000a000007945 */ /* 0x000fe80003800200 */
        /* <DEDUP_REMOVED lines=9> */
.L_x_7:
[----:B------:R-:W-:Y:S05]  /*03c0*/  BSYNC.RECONVERGENT B0 ;  /* 0x0000000000007941 */ /* 0x000fea0003800200 */
.L_x_6:
[----:B------:R-:W3:Y:S01]  /*03d0*/  LDCU.64 UR6, c[0x0][0x888] ;  /* 0x00011100ff0677ac */ /* 0x000ee20008000a00 */
[----:B------:R-:W-:Y:S02]  /*03e0*/  UISETP.EQ.U32.AND UP1, UPT, UR4, URZ, UPT ;  /* 0x000000ff0400728c */ /* 0x000fe4000bf22070 */
[----:B------:R-:W-:Y:S02]  /*03f0*/  UPLOP3.LUT UP2, UPT, UPT, UPT, UPT, 0x80, 0x8 ;  /* 0x000000000008789c */ /* 0x000fe40003f4f070 */
[----:B---3--:R-:W-:-:S04]  /*0400*/  UISETP.NE.U32.AND UP0, UPT, UR6, URZ, UPT ;  /* 0x000000ff0600728c */ /* 0x008fc8000bf05070 */
[----:B------:R-:W-:-:S04]  /*0410*/  UISETP.NE.AND.EX UP0, UPT, UR7, URZ, UPT, UP0 ;  /* 0x000000ff0700728c */ /* 0x000fc8000bf05300 */
[----:B------:R-:W-:-:S04]  /*0420*/  UISETP.EQ.OR.EX UP3, UPT, UR5, URZ, !UP0, UP1 ;  /* 0x000000ff0500728c */ /* 0x000fc8000c762710 */
[----:B------:R-:W-:-:S05]  /*0430*/  UP2UR UR50, UPR, URZ, 0x8 ;  /* 0x00000008ff327883 */ /* 0x000fca0008000000 */
[----:B------:R-:W-:Y:S07]  /*0440*/  BRA.U !UP3, `(.L_x_8) ;  /* 0x000000010b207547 */ /* 0x000fee000b800000 */
[----:B------:R-:W-:Y:S01]  /*0450*/  UISETP.NE.U32.AND UP2, UPT, UR4, URZ, UPT ;  /* 0x000000ff0400728c */ /* 0x000fe2000bf45070 */
[----:B-----5:R-:W-:Y:S01]  /*0460*/  FSETP.NEU.AND P0, PT, R49, RZ, PT ;  /* 0x000000ff3100720b */ /* 0x020fe20003f0d000 */
[----:B------:R-:W-:Y:S02]  /*0470*/  USEL UR4, URZ, 0xffffffff, UP0 ;  /* 0xffffffffff047887 */ /* 0x000fe40008000000 */
[----:B------:R-:W-:-:S10]  /*0480*/  UISETP.NE.AND.EX UP2, UPT, UR5, URZ, UPT, UP2 ;  /* 0x000000ff0500728c */ /* 0x000fd4000bf45320 */
[----:B------:R-:W-:Y:S01]  /*0490*/  VOTEU.ANY UP1, P0 ;  /* 0x0000000000ff7886 */ /* 0x000fe20000020100 */
[----:B------:R-:W-:-:S04]  /*04a0*/  @!UP2 USEL UR4, URZ, 0xffffffff, UP1 ;  /* 0xffffffffff04a887 */ /* 0x000fc80008800000 */
[----:B------:R-:W-:-:S04]  /*04b0*/  ULOP3.LUT UR4, UR4, 0x1, URZ, 0xc0, !UPT ;  /* 0x0000000104047892 */ /* 0x000fc8000f8ec0ff */
[----:B------:R-:W-:-:S11]  /*04c0*/  UISETP.NE.U32.AND UP2, UPT, UR4, 0x1, UPT ;  /* 0x000000010400788c */ /* 0x000fd6000bf45070 */
.L_x_8:
[----:B-12---:R-:W1:Y:S01]  /*04d0*/  SHFL.IDX PT, R2, R101, RZ, 0x1f ;  /* 0x00001fff65027589 */ /* 0x006e6200000e0000 */
[----:B------:R-:W-:-:S04]  /*04e0*/  UISETP.NE.AND UP1, UPT, UR8, 0x2, UPT ;  /* 0x000000020800788c */ /* 0x000fc8000bf25270 */
[----:B------:R-:W-:Y:S01]  /*04f0*/  USEL UR6, URZ, 0x1, UP1 ;  /* 0x00000001ff067887 */ /* 0x000fe20008800000 */
[----:B-1----:R-:W-:-:S13]  /*0500*/  ISETP.NE.AND P0, PT, R2, RZ, PT ;  /* 0x000000ff0200720c */ /* 0x002fda0003f05270 */
[----:B------:R-:W-:Y:S05]  /*0510*/  @P0 BRA `(.L_x_9) ;  /* 0x0000000000d40947 */ /* 0x000fea0003800000 */
[----:B------:R-:W-:Y:S01]  /*0520*/  ELECT P0, URZ, PT ;  /* 0x0000000000ff782f */ /* 0x000fe20003800000 */
[----:B------:R-:W-:-:S12]  /*0530*/  BSSY.RECONVERGENT B0, `(.L_x_9) ;  /* 0x0000033000007945 */ /* 0x000fd80003800200 */
[----:B------:R-:W-:Y:S05]  /*0540*/  @!P0 BRA `(.L_x_10) ;  /* 0x0000000000c48947 */ /* 0x000fea0003800000 */
[----:B------:R-:W1:Y:S01]  /*0550*/  S2UR UR5, SR_CgaCtaId ;  /* 0x00000000000579c3 */ /* 0x000e620000008800 */
[----:B------:R-:W-:Y:S01]  /*0560*/  UMOV UR7, 0x400 ;  /* 0x0000040000077882 */ /* 0x000fe20000000000 */
[----:B------:R-:W-:Y:S02]  /*0570*/  UMOV UR4, 0x1 ;  /* 0x0000000100047882 */ /* 0x000fe40000000000 */
[----:B------:R-:W-:-:S04]  /*0580*/  UIADD3 UR10, UPT, UPT, -UR4, 0x100000, URZ ;  /* 0x00100000040a7890 */ /* 0x000fc8000fffe1ff */
[----:B------:R-:W-:Y:S02]  /*0590*/  USHF.L.U32 UR11, UR10, 0xb, URZ ;  /* 0x0000000b0a0b7899 */ /* 0x000fe400080006ff */
[----:B------:R-:W-:Y:S02]  /*05a0*/  USHF.L.U32 UR10, UR10, 0x1, URZ ;  /* 0x000000010a0a7899 */ /* 0x000fe400080006ff */
[----:B-1----:R-:W-:Y:S01]  /*05b0*/  ULEA UR5, UR5, UR7, 0x18 ;  /* 0x0000000705057291 */ /* 0x002fe2000f8ec0ff */
[----:B------:R-:W1:Y:S11]  /*05c0*/  FENCE.VIEW.ASYNC.S ;  /* 0x00000000000073c6 */ /* 0x000e760000000000 */
[----:B-1----:R1:W2:Y:S01]  /*05d0*/  SYNCS.EXCH.64 URZ, [UR5], UR10 ;  /* 0x0000000a05ff75b2 */ /* 0x0022a20008000100 */
[----:B------:R1:W3:Y:S01]  /*05e0*/  SYNCS.EXCH.64 URZ, [UR5+0xa0], UR10 ;  /* 0x0000a00a05ff75b2 */ /* 0x0002e20008000100 */
[----:B------:R1:W4:Y:S01]  /*05f0*/  SYNCS.EXCH.64 URZ, [UR5+0x8], UR10 ;  /* 0x0000080a05ff75b2 */ /* 0x0003220008000100 */
[----:B------:R1:W1:Y:S01]  /*0600*/  SYNCS.EXCH.64 URZ, [UR5+0xa8], UR10 ;  /* 0x0000a80a05ff75b2 */ /* 0x0002620008000100 */
        /* <DEDUP_REMOVED lines=36> */
[----:B--234-:R-:W-:Y:S01]  /*0850*/  NOP ;  /* 0x0000000000007918 */ /* 0x01cfe20000000000 */
.L_x_10:
[----:B-1----:R-:W-:Y:S05]  /*0860*/  BSYNC.RECONVERGENT B0 ;  /* 0x0000000000007941 */ /* 0x002fea0003800200 */
.L_x_9:
[----:B------:R-:W1:Y:S01]  /*0870*/  SHFL.IDX PT, R2, R101, RZ, 0x1f ;  /* 0x00001fff65027589 */ /* 0x000e6200000e0000 */
[----:B------:R-:W-:Y:S01]  /*0880*/  NOP ;  /* 0x0000000000007918 */ /* 0x000fe20000000000 */
[----:B-1----:R-:W-:-:S13]  /*0890*/  ISETP.NE.AND P0, PT, R2, 0x1, PT ;  /* 0x000000010200780c */ /* 0x002fda0003f05270 */
[----:B------:R-:W-:Y:S05]  /*08a0*/  @P0 BRA `(.L_x_11) ;  /* 0x0000000000580947 */ /* 0x000fea0003800000 */
[----:B------:R-:W1:Y:S01]  /*08b0*/  S2UR UR7, SR_CgaCtaId ;  /* 0x00000000000779c3 */ /* 0x000e620000008800 */
[----:B------:R-:W-:Y:S01]  /*08c0*/  UMOV UR9, 0x400 ;  /* 0x0000040000097882 */ /* 0x000fe20000000000 */
[----:B------:R-:W-:Y:S01]  /*08d0*/  UMOV UR5, 0x20 ;  /* 0x0000002000057882 */ /* 0x000fe20000000000 */
[----:B------:R-:W-:Y:S01]  /*08e0*/  UMOV UR4, 0x80 ;  /* 0x0000008000047882 */ /* 0x000fe20000000000 */
[----:B------:R-:W-:-:S04]  /*08f0*/  UIADD3 UR10, UPT, UPT, -UR5, 0x100000, URZ ;  /* 0x00100000050a7890 */ /* 0x000fc8000fffe1ff */
[----:B------:R-:W-:Y:S02]  /*0900*/  USHF.L.U32 UR11, UR10, 0xb, URZ ;  /* 0x0000000b0a0b7899 */ /* 0x000fe400080006ff */
[----:B------:R-:W-:Y:S02]  /*0910*/  USHF.L.U32 UR10, UR10, 0x1, URZ ;  /* 0x000000010a0a7899 */ /* 0x000fe400080006ff */
[----:B------:R-:W-:-:S04]  /*0920*/  UIADD3 UR4, UPT, UPT, -UR4, 0x100000, URZ ;  /* 0x0010000004047890 */ /* 0x000fc8000fffe1ff */
[----:B------:R-:W-:Y:S02]  /*0930*/  USHF.L.U32 UR5, UR4, 0xb, URZ ;  /* 0x0000000b04057899 */ /* 0x000fe400080006ff */
[----:B------:R-:W-:Y:S01]  /*0940*/  USHF.L.U32 UR4, UR4, 0x1, URZ ;  /* 0x0000000104047899 */ /* 0x000fe200080006ff */
[----:B------:R-:W-:Y:S01]  /*0950*/  ELECT P0, URZ, PT ;  /* 0x0000000000ff782f */ /* 0x000fe20003800000 */
[----:B-1----:R-:W-:Y:S01]  /*0960*/  ULEA UR7, UR7, UR9, 0x18 ;  /* 0x0000000907077291 */ /* 0x002fe2000f8ec0ff */
[----:B------:R-:W1:Y:S11]  /*0970*/  FENCE.VIEW.ASYNC.S ;  /* 0x00000000000073c6 */ /* 0x000e760000000000 */
[----:B-1----:R1:W2:Y:S01]  /*0980*/  SYNCS.EXCH.64 URZ, [UR7+0x140], UR10 ;  /* 0x0001400a07ff75b2 */ /* 0x0022a20008000100 */
[----:B------:R1:W3:Y:S01]  /*0990*/  SYNCS.EXCH.64 URZ, [UR7+0x160], UR4 ;  /* 0x0001600407ff75b2 */ /* 0x0002e20008000100 */
[----:B------:R1:W4:Y:S01]  /*09a0*/  SYNCS.EXCH.64 URZ, [UR7+0x148], UR10 ;  /* 0x0001480a07ff75b2 */ /* 0x0003220008000100 */
[----:B------:R1:W1:Y:S01]  /*09b0*/  SYNCS.EXCH.64 URZ, [UR7+0x168], UR4 ;  /* 0x0001680407ff75b2 */ /* 0x0002620008000100 */
[----:B------:R1:W1:Y:S01]  /*09c0*/  SYNCS.EXCH.64 URZ, [UR7+0x150], UR10 ;  /* 0x0001500a07ff75b2 */ /* 0x0002620008000100 */
[----:B------:R1:W1:Y:S01]  /*09d0*/  SYNCS.EXCH.64 URZ, [UR7+0x170], UR4 ;  /* 0x0001700407ff75b2 */ /* 0x0002620008000100 */
[----:B------:R1:W1:Y:S01]  /*09e0*/  SYNCS.EXCH.64 URZ, [UR7+0x158], UR10 ;  /* 0x0001580a07ff75b2 */ /* 0x0002620008000100 */
[----:B------:R1:W1:Y:S01]  /*09f0*/  SYNCS.EXCH.64 URZ, [UR7+0x178], UR4 ;  /* 0x0001780407ff75b2 */ /* 0x0002620008000100 */
[----:B------:R-:W-:Y:S01]  /*0a00*/  NOP ;  /* 0x0000000000007918 */ /* 0x000fe20000000000 */
.L_x_11:
[----:B------:R-:W2:Y:S01]  /*0a10*/  SHFL.IDX PT, R2, R101, RZ, 0x1f ;  /* 0x00001fff65027589 */ /* 0x000ea200000e0000 */
[----:B------:R-:W-:Y:S01]  /*0a20*/  NOP ;  /* 0x0000000000007918 */ /* 0x000fe20000000000 */
[----:B--2---:R-:W-:-:S13]  /*0a30*/  ISETP.NE.AND P0, PT, R2, 0x3, PT ;  /* 0x000000030200780c */ /* 0x004fda0003f05270 */
[----:B------:R-:W-:Y:S05]  /*0a40*/  @P0 BRA `(.L_x_12) ;  /* 0x0000000000300947 */ /* 0x000fea0003800000 */
[----:B-1----:R-:W1:Y:S01]  /*0a50*/  S2UR UR5, SR_CgaCtaId ;  /* 0x00000000000579c3 */ /* 0x002e620000008800 */
[----:B------:R-:W-:Y:S01]  /*0a60*/  UMOV UR7, 0x400 ;  /* 0x0000040000077882 */ /* 0x000fe20000000000 */
[----:B------:R-:W-:Y:S01]  /*0a70*/  UMOV UR4, 0x20 ;  /* 0x0000002000047882 */ /* 0x000fe20000000000 */
[----:B------:R-:W-:Y:S01]  /*0a80*/  ELECT P0, URZ, PT ;  /* 0x0000000000ff782f */ /* 0x000fe20003800000 */
[----:B------:R-:W-:-:S04]  /*0a90*/  UIADD3 UR10, UPT, UPT, -UR4, 0x100000, URZ ;  /* 0x00100000040a7890 */ /* 0x000fc8000fffe1ff */
[----:B------:R-:W-:Y:S02]  /*0aa0*/  USHF.L.U32 UR11, UR10, 0xb, URZ ;  /* 0x0000000b0a0b7899 */ /* 0x000fe400080006ff */
[----:B------:R-:W-:Y:S02]  /*0ab0*/  USHF.L.U32 UR10, UR10, 0x1, URZ ;  /* 0x000000010a0a7899 */ /* 0x000fe400080006ff */
[----:B-1----:R-:W-:Y:S01]  /*0ac0*/  ULEA UR5, UR5, UR7, 0x18 ;  /* 0x0000000705057291 */ /* 0x002fe2000f8ec0ff */
[----:B------:R-:W1:Y:S11]  /*0ad0*/  FENCE.VIEW.ASYNC.S ;  /* 0x00000000000073c6 */ /* 0x000e760000000000 */
[----:B-1----:R2:W1:Y:S01]  /*0ae0*/  SYNCS.EXCH.64 URZ, [UR5+0x180], UR10 ;  /* 0x0001800a05ff75b2 */ /* 0x0024620008000100 */
[----:B------:R2:W1:Y:S02]  /*0af0*/  SYNCS.EXCH.64 URZ, [UR5+0x188], UR10 ;  /* 0x0001880a05ff75b2 */ /* 0x0004640008000100 */
[----:B--2---:R-:W-:Y:S01]  /*0b00*/  NOP ;  /* 0x0000000000007918 */ /* 0x004fe20000000000 */
.L_x_12:
[----:B------:R-:W2:Y:S01]  /*0b10*/  SHFL.IDX PT, R2, R101, RZ, 0x1f ;  /* 0x00001fff65027589 */ /* 0x000ea200000e0000 */
[----:B------:R-:W-:Y:S01]  /*0b20*/  NOP ;  /* 0x0000000000007918 */ /* 0x000fe20000000000 */
[----:B--2---:R-:W-:-:S13]  /*0b30*/  ISETP.NE.AND P0, PT, R2, 0x4, PT ;  /* 0x000000040200780c */ /* 0x004fda0003f05270 */
[----:B------:R-:W-:Y:S05]  /*0b40*/  @P0 BRA `(.L_x_13) ;  /* 0x00000000004c0947 */ /* 0x000fea0003800000 */
[----:B-1----:R-:W1:Y:S01]  /*0b50*/  S2UR UR5, SR_CgaCtaId ;  /* 0x00000000000579c3 */ /* 0x002e620000008800 */
[----:B------:R-:W-:Y:S01]  /*0b60*/  UMOV UR9, 0x100 ;  /* 0x0000010000097882 */ /* 0x000fe20000000000 */
[----:B------:R-:W-:Y:S01]  /*0b70*/  UMOV UR7, 0x400 ;  /* 0x0000040000077882 */ /* 0x000fe20000000000 */
[----:B------:R-:W-:Y:S01]  /*0b80*/  USEL UR9, UR9, 0xe0, UP2 ;  /* 0x000000e009097887 */ /* 0x000fe20009000000 */
[----:B------:R-:W-:Y:S01]  /*0b90*/  UMOV UR4, 0x1 ;  /* 0x0000000100047882 */ /* 0x000fe20000000000 */
[----:B------:R-:W-:Y:S01]  /*0ba0*/  ELECT P0, URZ, PT ;  /* 0x0000000000ff782f */ /* 0x000fe20003800000 */
[----:B------:R-:W-:-:S04]  /*0bb0*/  UIADD3 UR10, UPT, UPT, -UR4, 0x100000, URZ ;  /* 0x00100000040a7890 */ /* 0x000fc8000fffe1ff */
[----:B------:R-:W-:Y:S02]  /*0bc0*/  USHF.L.U32 UR11, UR10, 0xb, URZ ;  /* 0x0000000b0a0b7899 */ /* 0x000fe400080006ff */
[----:B------:R-:W-:Y:S02]  /*0bd0*/  USHF.L.U32 UR10, UR10, 0x1, URZ ;  /* 0x000000010a0a7899 */ /* 0x000fe400080006ff */
[----:B------:R-:W-:-:S04]  /*0be0*/  UIADD3 UR12, UPT, UPT, -UR9, 0x100000, URZ ;  /* 0x00100000090c7890 */ /* 0x000fc8000fffe1ff */
[----:B------:R-:W-:Y:S02]  /*0bf0*/  USHF.L.U32 UR13, UR12, 0xb, URZ ;  /* 0x0000000b0c0d7899 */ /* 0x000fe400080006ff */
[----:B------:R-:W-:Y:S02]  /*0c00*/  USHF.L.U32 UR12, UR12, 0x1, URZ ;  /* 0x000000010c0c7899 */ /* 0x000fe400080006ff */
[----:B-1----:R-:W-:Y:S01]  /*0c10*/  ULEA UR5, UR5, UR7, 0x18 ;  /* 0x0000000705057291 */ /* 0x002fe2000f8ec0ff */
[----:B------:R-:W1:Y:S11]  /*0c20*/  FENCE.VIEW.ASYNC.S ;  /* 0x00000000000073c6 */ /* 0x000e760000000000 */
[----:B-1----:R2:W1:Y:S01]  /*0c30*/  SYNCS.EXCH.64 URZ, [UR5+0x190], UR10 ;  /* 0x0001900a05ff75b2 */ /* 0x0024620008000100 */
[----:B------:R2:W1:Y:S01]  /*0c40*/  SYNCS.EXCH.64 URZ, [UR5+0x1a0], UR12 ;  /* 0x0001a00c05ff75b2 */ /* 0x0004620008000100 */
[----:B------:R2:W1:Y:S01]  /*0c50*/  SYNCS.EXCH.64 URZ, [UR5+0x198], UR10 ;  /* 0x0001980a05ff75b2 */ /* 0x0004620008000100 */
[----:B------:R2:W1:Y:S02]  /*0c60*/  SYNCS.EXCH.64 URZ, [UR5+0x1a8], UR12 ;  /* 0x0001a80c05ff75b2 */ /* 0x0004640008000100 */
[----:B--2---:R-:W-:Y:S01]  /*0c70*/  NOP ;  /* 0x0000000000007918 */ /* 0x004fe20000000000 */
.L_x_13:
[----:B------:R-:W2:Y:S01]  /*0c80*/  SHFL.IDX PT, R2, R101, RZ, 0x1f ;  /* 0x00001fff65027589 */ /* 0x000ea200000e0000 */
[----:B------:R-:W-:Y:S01]  /*0c90*/  NOP ;  /* 0x0000000000007918 */ /* 0x000fe20000000000 */
[----:B--2---:R-:W-:-:S13]  /*0ca0*/  ISETP.NE.AND P0, PT, R2, 0x5, PT ;  /* 0x000000050200780c */ /* 0x004fda0003f05270 */
[----:B------:R-:W-:Y:S05]  /*0cb0*/  @P0 BRA `(.L_x_14) ;  /* 0x0000000000580947 */ /* 0x000fea0003800000 */
[----:B-1----:R-:W1:Y:S01]  /*0cc0*/  S2UR UR7, SR_CgaCtaId ;  /* 0x00000000000779c3 */ /* 0x002e620000008800 */
        /* <DEDUP_REMOVED lines=12> */
[----:B-1----:R2:W1:Y:S01]  /*0d90*/  SYNCS.EXCH.64 URZ, [UR7+0x1b0], UR10 ;  /* 0x0001b00a07ff75b2 */ /* 0x0024620008000100 */
[----:B------:R2:W1:Y:S01]  /*0da0*/  SYNCS.EXCH.64 URZ, [UR7+0x1d0], UR4 ;  /* 0x0001d00407ff75b2 */ /* 0x0004620008000100 */
[----:B------:R2:W1:Y:S01]  /*0db0*/  SYNCS.EXCH.64 URZ, [UR7+0x1b8], UR10 ;  /* 0x0001b80a07ff75b2 */ /* 0x0004620008000100 */
[----:B------:R2:W1:Y:S01]  /*0dc0*/  SYNCS.EXCH.64 URZ, [UR7+0x1d8], UR4 ;  /* 0x0001d80407ff75b2 */ /* 0x0004620008000100 */
[----:B------:R2:W1:Y:S01]  /*0dd0*/  SYNCS.EXCH.64 URZ, [UR7+0x1c0], UR10 ;  /* 0x0001c00a07ff75b2 */ /* 0x0004620008000100 */
[----:B------:R2:W1:Y:S01]  /*0de0*/  SYNCS.EXCH.64 URZ, [UR7+0x1e0], UR4 ;  /* 0x0001e00407ff75b2 */ /* 0x0004620008000100 */
[----:B------:R2:W1:Y:S01]  /*0df0*/  SYNCS.EXCH.64 URZ, [UR7+0x1c8], UR10 ;  /* 0x0001c80a07ff75b2 */ /* 0x0004620008000100 */
[----:B------:R2:W1:Y:S02]  /*0e00*/  SYNCS.EXCH.64 URZ, [UR7+0x1e8], UR4 ;  /* 0x0001e80407ff75b2 */ /* 0x0004640008000100 */
[----:B--2---:R-:W-:Y:S01]  /*0e10*/  NOP ;  /* 0x0000000000007918 */ /* 0x004fe20000000000 */
.L_x_14:
        /* <DEDUP_REMOVED lines=18> */
.L_x_15:
[----:B-1----:R-:W1:Y:S01]  /*0f40*/  S2UR UR5, SR_CTAID.X ;  /* 0x00000000000579c3 */ /* 0x002e620000002500 */
[----:B------:R-:W-:-:S05]  /*0f50*/  CS2R.32 R95, SR_CgaSize ;  /* 0x00000000005f7805 */ /* 0x000fca0000008a00 */
[----:B------:R-:W-:-:S05]  /*0f60*/  IMAD R95, R95, -0xa0, RZ ;  /* 0xffffff605f5f7824 */ /* 0x000fca00078e02ff */
[----:B------:R-:W-:-:S14]  /*0f70*/  R2UR UR9, R95 ;  /* 0x000000005f0972ca */ /* 0x000fdc00000e0000 */
[----:B------:R-:W2:Y:S01]  /*0f80*/  LDCU UR9, c[0x0][UR9+0x2b0] ;  /* 0x00005600090977ac */ /* 0x000ea20008000800 */
[----:B------:R-:W-:Y:S01]  /*0f90*/  NOP ;  /* 0x0000000000007918 */ /* 0x000fe20000000000 */
[----:B------:R-:W-:-:S05]  /*0fa0*/  CS2R.32 R95, SR_CgaSize ;  /* 0x00000000005f7805 */ /* 0x000fca0000008a00 */
[----:B------:R-:W-:-:S05]  /*0fb0*/  IMAD R95, R95, -0xa0, RZ ;  /* 0xffffff605f5f7824 */ /* 0x000fca00078e02ff */
[----:B------:R-:W-:-:S14]  /*0fc0*/  R2UR UR7, R95 ;  /* 0x000000005f0772ca */ /* 0x000fdc00000e0000 */
[----:B------:R-:W3:Y:S01]  /*0fd0*/  LDCU UR7, c[0x0][UR7+0x2b4] ;  /* 0x00005680070777ac */ /* 0x000ee20008000800 */
[----:B------:R-:W4:Y:S08]  /*0fe0*/  S2UR UR4, SR_CTAID.Y ;  /* 0x00000000000479c3 */ /* 0x000f300000002600 */
[----:B------:R-:W3:Y:S01]  /*0ff0*/  LDC R10, c[0x0][0xb24] ;  /* 0x0002c900ff0a7b82 */ /* 0x000ee20000000800 */
[----:B-1----:R-:W-:-:S02]  /*1000*/  I2FP.F32.U32 R95, UR5 ;  /* 0x00000005005f7c45 */ /* 0x002fc40008201000 */
[----:B------:R-:W-:-:S05]  /*1010*/  CS2R.32 R3, SR_CgaSize ;  /* 0x0000000000037805 */ /* 0x000fca0000008a00 */
[----:B------:R-:W-:-:S06]  /*1020*/  IMAD R3, R3, -0xa0, RZ ;  /* 0xffffff6003037824 */ /* 0x000fcc00078e02ff */
[----:B------:R-:W1:Y:S01]  /*1030*/  LDC R3, c[0x0][R3+0x2a0] ;  /* 0x0000a80003037b82 */ /* 0x000e620000000800 */
[----:B------:R-:W-:Y:S01]  /*1040*/  MOV R15, UR5 ;  /* 0x00000005000f7c02 */ /* 0x000fe20008000f00 */
[----:B--2---:R-:W-:Y:S01]  /*1050*/  FMUL R95, R95, UR9 ;  /* 0x000000095f5f7c20 */ /* 0x004fe20008400000 */
[----:B----4-:R-:W-:Y:S02]  /*1060*/  I2FP.F32.U32 R94, UR4 ;  /* 0x00000004005e7c45 */ /* 0x010fe40008201000 */
[----:B------:R-:W-:-:S05]  /*1070*/  CS2R.32 R2, SR_CgaSize ;  /* 0x0000000000027805 */ /* 0x000fca0000008a00 */
[----:B------:R-:W-:-:S06]  /*1080*/  IMAD R2, R2, -0xa0, RZ ;  /* 0xffffff6002027824 */ /* 0x000fcc00078e02ff */
[----:B------:R-:W2:Y:S01]  /*1090*/  LDC R2, c[0x0][R2+0x2a4] ;  /* 0x0000a90002027b82 */ /* 0x000ea20000000800 */
[----:B------:R-:W-:Y:S01]  /*10a0*/  MOV R14, UR4 ;  /* 0x00000004000e7c02 */ /* 0x000fe20008000f00 */
[----:B------:R-:W4:Y:S01]  /*10b0*/  F2I.U32.TRUNC.NTZ R95, R95 ;  /* 0x0000005f005f7305 */ /* 0x000f22000020f000 */
[----:B---3--:R-:W-:-:S05]  /*10c0*/  FMUL R94, R94, UR7 ;  /* 0x000000075e5e7c20 */ /* 0x008fca0008400000 */
[----:B------:R-:W-:Y:S01]  /*10d0*/  BAR.SYNC.DEFER_BLOCKING 0x0 ;  /* 0x0000000000007b1d */ /* 0x000fe20000010000 */
[----:B------:R-:W-:-:S05]  /*10e0*/  ISETP.GE.AND P0, PT, R10, 0x1, PT ;  /* 0x000000010a00780c */ /* 0x000fca0003f06270 */
[----:B------:R-:W3:Y:S02]  /*10f0*/  F2I.U32.TRUNC.NTZ R94, R94 ;  /* 0x0000005e005e7305 */ /* 0x000ee4000020f000 */
[----:B------:R-:W2:Y:S01]  /*1100*/  S2UR UR36, SR_CTAID.Z ;  /* 0x00000000002479c3 */ /* 0x000ea20000002700 */
[----:B----4-:R-:W-:-:S05]  /*1110*/  IADD3 R95, PT, PT, -R95, RZ, RZ ;  /* 0x000000ff5f5f7210 */ /* 0x010fca0007ffe1ff */
[----:B-1----:R-:W-:Y:S01]  /*1120*/  IMAD R95, R3, R95, UR5 ;  /* 0x00000005035f7e24 */ /* 0x002fe2000f8e025f */
[----:B---3--:R-:W-:-:S05]  /*1130*/  IADD3 R94, PT, PT, -R94, RZ, RZ ;  /* 0x000000ff5e5e7210 */ /* 0x008fca0007ffe1ff */
[----:B--2---:R-:W-:Y:S01]  /*1140*/  IMAD R94, R2, R94, UR4 ;  /* 0x00000004025e7e24 */ /* 0x004fe2000f8e025e */
[----:B------:R-:W-:Y:S06]  /*1150*/  @!P0 BRA `(.L_x_16) ;  /* 0x0000000000b88947 */ /* 0x000fec0003800000 */
[----:B------:R-:W1:Y:S01]  /*1160*/  LDC.64 R4, c[0x0][0xb18] ;  /* 0x0002c600ff047b82 */ /* 0x000e620000000a00 */
[----:B------:R-:W-:-:S07]  /*1170*/  ISETP.NE.AND P0, PT, R10, 0x1, PT ;  /* 0x000000010a00780c */ /* 0x000fce0003f05270 */
[----:B------:R-:W2:Y:S08]  /*1180*/  LDC R9, c[0x0][0xb0c] ;  /* 0x0002c300ff097b82 */ /* 0x000eb00000000800 */
[----:B------:R-:W3:Y:S08]  /*1190*/  LDC R12, c[0x0][0x370] ;  /* 0x0000dc00ff0c7b82 */ /* 0x000ef00000000800 */
[----:B------:R-:W4:Y:S01]  /*11a0*/  LDC R11, c[0x0][0x374] ;  /* 0x0000dd00ff0b7b82 */ /* 0x000f220000000800 */
[----:B-1----:R-:W-:-:S07]  /*11b0*/  ISETP.NE.AND P1, PT, R4, 0x1, PT ;  /* 0x000000010400780c */ /* 0x002fce0003f25270 */
[----:B------:R-:W3:Y:S01]  /*11c0*/  LDC.64 R6, c[0x0][0xb10] ;  /* 0x0002c400ff067b82 */ /* 0x000ee20000000a00 */
[----:B--2---:R-:W-:-:S07]  /*11d0*/  ISETP.NE.AND P2, PT, R9, 0x1, PT ;  /* 0x000000010900780c */ /* 0x004fce0003f45270 */
[----:B------:R-:W1:Y:S08]  /*11e0*/  LDC R8, c[0x0][0xb20] ;  /* 0x0002c800ff087b82 */ /* 0x000e700000000800 */
[----:B------:R-:W2:Y:S01]  /*11f0*/  LDC.64 R2, c[0x0][0xb28] ;  /* 0x0002ca00ff027b82 */ /* 0x000ea20000000a00 */
[----:B----4-:R-:W-:-:S04]  /*1200*/  IMAD.HI.U32 R13, R11, R5, RZ ;  /* 0x000000050b0d7227 */ /* 0x010fc800078e00ff */
[----:B------:R-:W-:-:S04]  /*1210*/  IMAD.HI.U32 R5, R14, R5, RZ ;  /* 0x000000050e057227 */ /* 0x000fc800078e00ff */
[----:B---3--:R-:W-:-:S05]  /*1220*/  IMAD.HI.U32 R16, R12, R6, RZ ;  /* 0x000000060c107227 */ /* 0x008fca00078e00ff */
[-C--:B------:R-:W-:Y:S01]  /*1230*/  @P2 SHF.R.U32.HI R12, RZ, R7.reuse, R16 ;  /* 0x00000007ff0c2219 */ /* 0x080fe20000011610 */
[----:B------:R-:W-:Y:S01]  /*1240*/  IMAD.HI.U32 R16, R15, R6, RZ ;  /* 0x000000060f107227 */ /* 0x000fe200078e00ff */
[-C--:B-1----:R-:W-:Y:S02]  /*1250*/  @P1 SHF.R.U32.HI R11, RZ, R8.reuse, R13 ;  /* 0x00000008ff0b1219 */ /* 0x082fe4000001160d */
[----:B------:R-:W-:Y:S02]  /*1260*/  SHF.R.U32.HI R5, RZ, R8, R5 ;  /* 0x00000008ff057219 */ /* 0x000fe40000011605 */
[----:B------:R-:W-:Y:S02]  /*1270*/  SHF.R.U32.HI R16, RZ, R7, R16 ;  /* 0x00000007ff107219 */ /* 0x000fe40000011610 */
[----:B------:R-:W-:Y:S01]  /*1280*/  SEL R5, R14, R5, !P1 ;  /* 0x000000050e057207 */ /* 0x000fe20004800000 */
[----:B--2---:R-:W-:Y:S01]  /*1290*/  IMAD.HI.U32 R13, R11, R2, RZ ;  /* 0x000000020b0d7227 */ /* 0x004fe200078e00ff */
[----:B------:R-:W-:-:S03]  /*12a0*/  SEL R16, R15, R16, !P2 ;  /* 0x000000100f107207 */ /* 0x000fc60005000000 */
[----:B------:R-:W-:Y:S01]  /*12b0*/  IMAD.HI.U32 R6, R12, R2, RZ ;  /* 0x000000020c067227 */ /* 0x000fe200078e00ff */
[----:B------:R-:W-:-:S04]  /*12c0*/  @P0 SHF.R.U32.HI R11, RZ, R3, R13 ;  /* 0x00000003ff0b0219 */ /* 0x000fc8000001160d */
[----:B------:R-:W-:Y:S01]  /*12d0*/  @P0 SHF.R.U32.HI R12, RZ, R3, R6 ;  /* 0x00000003ff0c0219 */ /* 0x000fe20000011606 */
[----:B------:R-:W-:-:S04]  /*12e0*/  IMAD R11, R11, R10, RZ ;  /* 0x0000000a0b0b7224 */ /* 0x000fc800078e02ff */
[----:B------:R-:W-:Y:S01]  /*12f0*/  IMAD R6, R12, R10, RZ ;  /* 0x0000000a0c067224 */ /* 0x000fe200078e02ff */
[----:B------:R-:W-:-:S04]  /*1300*/  ISETP.GE.AND P1, PT, R5, R11, PT ;  /* 0x0000000b0500720c */ /* 0x000fc80003f26270 */
[----:B------:R-:W-:Y:S01]  /*1310*/  ISETP.GE.OR P1, PT, R16, R6, P1 ;  /* 0x000000061000720c */ /* 0x000fe20000f26670 */
[----:B------:R-:W-:-:S05]  /*1320*/  IMAD.HI.U32 R6, R5, R2, RZ ;  /* 0x0000000205067227 */ /* 0x000fca00078e00ff */
[----:B------:R-:W-:-:S04]  /*1330*/  SHF.R.U32.HI R6, RZ, R3, R6 ;  /* 0x00000003ff067219 */ /* 0x000fc80000011606 */
[----:B------:R-:W-:-:S03]  /*1340*/  SEL R6, R5, R6, !P0 ;  /* 0x0000000605067207 */ /* 0x000fc60004000000 */
[----:B------:R-:W-:Y:S01]  /*1350*/  @!P1 IMAD.HI.U32 R7, R16, R2, RZ ;  /* 0x0000000210079227 */ /* 0x000fe200078e00ff */
[----:B------:R-:W-:-:S04]  /*1360*/  IADD3 R2, PT, PT, -R6, RZ, RZ ;  /* 0x000000ff06027210 */ /* 0x000fc80007ffe1ff */
[----:B------:R-:W-:Y:S01]  /*1370*/  @!P1 SHF.R.U32.HI R3, RZ, R3, R7 ;  /* 0x00000003ff039219 */ /* 0x000fe20000011607 */
[----:B------:R-:W-:Y:S01]  /*1380*/  IMAD R2, R10, R2, R5 ;  /* 0x000000020a027224 */ /* 0x000fe200078e0205 */
[----:B------:R-:W-:Y:S02]  /*1390*/  IADD3 R7, PT, PT, -R5, RZ, RZ ;  /* 0x000000ff05077210 */ /* 0x000fe40007ffe1ff */
[----:B------:R-:W-:-:S03]  /*13a0*/  @!P1 SEL R3, R16, R3, !P0 ;  /* 0x0000000310039207 */ /* 0x000fc60004000000 */
[----:B------:R-:W-:Y:S02]  /*13b0*/  IMAD R7, R4, R7, R14 ;  /* 0x0000000704077224 */ /* 0x000fe400078e020e */
[--C-:B------:R-:W-:Y:S02]  /*13c0*/  @!P1 IMAD.IADD R6, R6, 0x1, -R3.reuse ;  /* 0x0000000106069824 */ /* 0x100fe400078e0a03 */
[----:B------:R-:W-:Y:S01]  /*13d0*/  @!P1 IMAD R3, R2, R12, R3 ;  /* 0x0000000c02039224 */ /* 0x000fe200078e0203 */
[----:B------:R-:W-:Y:S01]  /*13e0*/  IADD3 R2, PT, PT, -R16, RZ, RZ ;  /* 0x000000ff10027210 */ /* 0x000fe20007ffe1ff */
[----:B------:R-:W-:Y:S02]  /*13f0*/  @!P1 IMAD R5, R6, R10, R16 ;  /* 0x0000000a06059224 */ /* 0x000fe400078e0210 */
[----:B------:R-:W-:Y:S02]  /*1400*/  @!P1 IMAD.MOV.U32 R16, RZ, RZ, R3 ;  /* 0x000000ffff109224 */ /* 0x000fe400078e0003 */
[----:B------:R-:W-:-:S02]  /*1410*/  IMAD R2, R9, R2, R15 ;  /* 0x0000000209027224 */ /* 0x000fc400078e020f */
[----:B------:R-:W-:Y:S02]  /*1420*/  IMAD R14, R5, R4, R7 ;  /* 0x00000004050e7224 */ /* 0x000fe400078e0207 */
[----:B------:R-:W-:Y:S02]  /*1430*/  IMAD R15, R16, R9, R2 ;  /* 0x00000009100f7224 */ /* 0x000fe400078e0202 */
.L_x_16:
[----:B------:R-:W1:Y:S01]  /*1440*/  LDCU UR4, c[0x0][0xb30] ;  /* 0x00016600ff0477ac */ /* 0x000e620008000800 */
[----:B------:R-:W2:Y:S08]  /*1450*/  S2UR UR37, SR_CgaCtaId ;  /* 0x00000000002579c3 */ /* 0x000eb00000008800 */
[----:B------:R-:W3:Y:S01]  /*1460*/  LDC R40, c[0x0][0xb24] ;  /* 0x0002c900ff287b82 */ /* 0x000ee20000000800 */
[----:B-1----:R-:W-:-:S09]  /*1470*/  UISETP.NE.AND UP1, UPT, UR4, 0x1, UPT ;  /* 0x000000010400788c */ /* 0x002fd2000bf25270 */
[----:B--2---:R-:W-:Y:S05]  /*1480*/  BRA.U UP1, `(.L_x_17) ;  /* 0x0000000101407547 */ /* 0x004fea000b800000 */
[----:B------:R-:W1:Y:S08]  /*1490*/  LDC.64 R4, c[0x0][0xb10] ;  /* 0x0002c400ff047b82 */ /* 0x000e700000000a00 */
[----:B------:R-:W2:Y:S08]  /*14a0*/  LDC.64 R2, c[0x0][0xb18] ;  /* 0x0002c600ff027b82 */ /* 0x000eb00000000a00 */
[----:B------:R-:W4:Y:S08]  /*14b0*/  LDC R6, c[0x0][0xb20] ;  /* 0x0002c800ff067b82 */ /* 0x000f300000000800 */
[----:B------:R-:W3:Y:S01]  /*14c0*/  LDC R7, c[0x0][0xb0c] ;  /* 0x0002c300ff077b82 */ /* 0x000ee20000000800 */
[----:B-1----:R-:W-:-:S05]  /*14d0*/  IMAD.HI.U32 R4, R15, R4, RZ ;  /* 0x000000040f047227 */ /* 0x002fca00078e00ff */
[----:B------:R-:W-:Y:S01]  /*14e0*/  SHF.R.U32.HI R4, RZ, R5, R4 ;  /* 0x00000005ff047219 */ /* 0x000fe20000011604 */
[----:B--2---:R-:W-:Y:S01]  /*14f0*/  IMAD.HI.U32 R3, R14, R3, RZ ;  /* 0x000000030e037227 */ /* 0x004fe200078e00ff */
[----:B------:R-:W-:-:S04]  /*1500*/  ISETP.NE.AND P0, PT, R2, 0x1, PT ;  /* 0x000000010200780c */ /* 0x000fc80003f05270 */
[----:B----4-:R-:W-:-:S04]  /*1510*/  SHF.R.U32.HI R3, RZ, R6, R3 ;  /* 0x00000006ff037219 */ /* 0x010fc80000011603 */
[----:B------:R-:W-:Y:S02]  /*1520*/  SEL R3, R14, R3, !P0 ;  /* 0x000000030e037207 */ /* 0x000fe40004000000 */
[----:B---3--:R-:W-:-:S04]  /*1530*/  ISETP.NE.AND P1, PT, R7, 0x1, PT ;  /* 0x000000010700780c */ /* 0x008fc80003f25270 */
[----:B------:R-:W-:-:S05]  /*1540*/  SEL R4, R15, R4, !P1 ;  /* 0x000000040f047207 */ /* 0x000fca0004800000 */
[----:B------:R-:W-:Y:S02]  /*1550*/  IMAD.IADD R5, R3, 0x1, -R4 ;  /* 0x0000000103057824 */ /* 0x000fe400078e0a04 */
[----:B------:R-:W-:Y:S02]  /*1560*/  IMAD.IADD R3, R4, 0x1, -R3 ;  /* 0x0000000104037824 */ /* 0x000fe400078e0a03 */
[----:B------:R-:W-:Y:S02]  /*1570*/  IMAD R15, R5, R7, R15 ;  /* 0x00000007050f7224 */ /* 0x000fe400078e020f */
[----:B------:R-:W-:-:S07]  /*1580*/  IMAD R14, R3, R2, R14 ;  /* 0x00000002030e7224 */ /* 0x000fce00078e020e */
.L_x_17:
[----:B------:R-:W-:Y:S01]  /*1590*/  BAR.SYNC.DEFER_BLOCKING 0x0 ;  /* 0x0000000000007b1d */ /* 0x000fe20000010000 */
[----:B------:R-:W-:Y:S01]  /*15a0*/  UISETP.NE.AND UP1, UPT, UR8, 0x2, UPT ;  /* 0x000000020800788c */ /* 0x000fe2000bf25270 */
[----:B------:R-:W-:Y:S02]  /*15b0*/  ISETP.NE.OR P5, PT, R0, 0x2, !P5 ;  /* 0x000000020000780c */ /* 0x000fe40006fa5670 */
[----:B------:R-:W-:-:S06]  /*15c0*/  LOP3.LUT R2, R108, 0x1f, RZ, 0xc0, !PT ;  /* 0x0000001f6c027812 */ /* 0x000fcc00078ec0ff */
[----:B------:R-:W-:Y:S05]  /*15d0*/  BRA.U UP1, `(.L_x_18) ;  /* 0x00000019019c7547 */ /* 0x000fea000b800000 */
[----:B------:R-:W1:Y:S01]  /*15e0*/  LDCU UR13, c[0x0][0x38c] ;  /* 0x00007180ff0d77ac */ /* 0x000e620008000800 */
[----:B------:R-:W2:Y:S01]  /*15f0*/  LDC R8, c[0x0][0x370] ;  /* 0x0000dc00ff087b82 */ /* 0x000ea20000000800 */
[----:B------:R-:W-:Y:S01]  /*1600*/  PLOP3.LUT P1, PT, PT, PT, UP2, 0x80, 0x8 ;  /* 0x000000000008781c */ /* 0x000fe20003f2f028 */
[----:B------:R-:W-:Y:S01]  /*1610*/  IMAD.MOV.U32 R17, RZ, RZ, 0x1 ;  /* 0x00000001ff117424 */ /* 0x000fe200078e00ff */
[----:B------:R-:W-:Y:S01]  /*1620*/  ISETP.EQ.OR P4, PT, R2, RZ, P5 ;  /* 0x000000ff0200720c */ /* 0x000fe20002f82670 */
[----:B------:R-:W-:Y:S01]  /*1630*/  IMAD.MOV.U32 R16, RZ, RZ, RZ ;  /* 0x000000ffff107224 */ /* 0x000fe200078e00ff */
[----:B------:R-:W-:Y:S02]  /*1640*/  PLOP3.LUT P1, PT, P1, PT, PT, 0x8, 0x80 ;  /* 0x000000000080781c */ /* 0x000fe40000f2e170 */
[----:B------:R-:W-:Y:S01]  /*1650*/  CS2R R12, SRZ ;  /* 0x00000000000c7805 */ /* 0x000fe2000001ff00 */
[----:B------:R-:W-:Y:S01]  /*1660*/  IMAD.MOV.U32 R11, RZ, RZ, 0x1 ;  /* 0x00000001ff0b7424 */ /* 0x000fe200078e00ff */
[----:B------:R-:W4:Y:S01]  /*1670*/  LDC R0, c[0x0][0x374] ;  /* 0x0000dd00ff007b82 */ /* 0x000f220000000800 */
[----:B------:R-:W2:Y:S01]  /*1680*/  LDCU.64 UR22, c[0x0][0x348] ;  /* 0x00006900ff1677ac */ /* 0x000ea20008000a00 */
[----:B------:R-:W-:Y:S01]  /*1690*/  UMOV UR6, URZ ;  /* 0x000000ff00067c82 */ /* 0x000fe20008000000 */
[----:B-1----:R-:W-:-:S04]  /*16a0*/  UIADD3 UR5, UPT, UPT, UR13, 0x1f, URZ ;  /* 0x0000001f0d057890 */ /* 0x002fc8000fffe0ff */
[----:B------:R-:W-:-:S04]  /*16b0*/  USHF.R.S32.HI UR4, URZ, 0x1f, UR5 ;  /* 0x0000001fff047899 */ /* 0x000fc80008011405 */
[----:B------:R-:W-:-:S04]  /*16c0*/  ULEA.HI UR4, UR4, UR5, URZ, 0x5 ;  /* 0x0000000504047291 */ /* 0x000fc8000f8f28ff */
[----:B------:R-:W-:Y:S02]  /*16d0*/  USHF.R.S32.HI UR15, URZ, 0x5, UR4 ;  /* 0x00000005ff0f7899 */ /* 0x000fe40008011404 */
[----:B------:R-:W-:Y:S02]  /*16e0*/  UIADD3 UR4, UPT, UPT, UR13, -0x1, URZ ;  /* 0xffffffff0d047890 */ /* 0x000fe4000fffe0ff */
[----:B------:R-:W-:Y:S02]  /*16f0*/  UISETP.LT.U32.AND UP0, UPT, UR15, 0x14, UPT ;  /* 0x000000140f00788c */ /* 0x000fe4000bf01070 */
[----:B------:R-:W-:Y:S02]  /*1700*/  UISETP.GE.U32.AND UP1, UPT, UR4, -0x3f, UPT ;  /* 0xffffffc10400788c */ /* 0x000fe4000bf26070 */
[----:B------:R-:W-:Y:S02]  /*1710*/  USEL UR14, UR15, 0x14, UP0 ;  /* 0x000000140f0e7887 */ /* 0x000fe40008000000 */
[----:B------:R-:W-:-:S02]  /*1720*/  UIADD3 UR13, UPT, UPT, UR13, 0x3e, URZ ;  /* 0x0000003e0d0d7890 */ /* 0x000fc4000fffe0ff */
[----:B------:R-:W-:Y:S02]  /*1730*/  UIADD3 UR5, UPT, UPT, UR14, -0x1, URZ ;  /* 0xffffffff0e057890 */ /* 0x000fe4000fffe0ff */
[----:B------:R-:W-:-:S03]  /*1740*/  UIADD3 UR7, UPT, UPT, UR15, -UR14, URZ ;  /* 0x8000000e0f077290 */ /* 0x000fc6000fffe0ff */
[----:B------:R-:W-:-:S04]  /*1750*/  @UP1 UIADD3 UR5, UPT, UPT, UR14, URZ, URZ ;  /* 0x000000ff0e051290 */ /* 0x000fc8000fffe0ff */
[----:B--2---:R-:W-:-:S12]  /*1760*/  UIADD3 UR5, UPT, UPT, UR5, 0x1, URZ ;  /* 0x0000000105057890 */ /* 0x004fd8000fffe0ff */
.L_x_36:
[----:B------:R-:W-:Y:S01]  /*1770*/  UISETP.NE.AND UP0, UPT, UR37, URZ, UPT ;  /* 0x000000ff2500728c */ /* 0x000fe2000bf05270 */
[----:B------:R-:W1:Y:S08]  /*1780*/  S2UR UR37, SR_CgaCtaId ;  /* 0x00000000002579c3 */ /* 0x000e700000008800 */
[----:B------:R-:W-:Y:S05]  /*1790*/  BRA.U UP0, `(.L_x_19) ;  /* 0x0000000100347547 */ /* 0x000fea000b800000 */
[----:B------:R-:W2:Y:S01]  /*17a0*/  S2R R2, SR_CgaCtaId ;  /* 0x0000000000027919 */ /* 0x000ea20000008800 */
[----:B------:R-:W-:-:S04]  /*17b0*/  MOV R3, 0x400 ;  /* 0x0000040000037802 */ /* 0x000fc80000000f00 */
[----:B--2---:R-:W-:Y:S02]  /*17c0*/  LEA R2, R2, R3, 0x18 ;  /* 0x0000000302027211 */ /* 0x004fe400078ec0ff */
[----:B------:R-:W-:-:S03]  /*17d0*/  SHF.L.U32 R3, R11, 0x1f, RZ ;  /* 0x0000001f0b037819 */ /* 0x000fc600000006ff */
[----:B------:R-:W-:-:S04]  /*17e0*/  IMAD R2, R12, 0x8, R2 ;  /* 0x000000080c027824 */ /* 0x000fc800078e0202 */
[----:B------:R-:W2:Y:S02]  /*17f0*/  SYNCS.PHASECHK.TRANS64.TRYWAIT P0, [R2+URZ+0x200], R3 ;  /* 0x00020003020075a7 */ /* 0x000ea400080011ff */
[----:B--2---:R-:W-:Y:S05]  /*1800*/  @!P0 BRA `(.L_x_20) ;  /* 0x0000008000708947 */ /* 0x004fea0003800000 */
.L_x_142:
[----:B------:R-:W-:Y:S01]  /*1810*/  VIADD R12, R12, 0x1 ;  /* 0x000000010c0c7836 */ /* 0x000fe20000000000 */
[----:B------:R2:W-:Y:S04]  /*1820*/  SYNCS.ARRIVE.TRANS64.A1T0 RZ, [R2+URZ+0x1f0], RZ ;  /* 0x0001f0ff02ff79a7 */ /* 0x0005e800081000ff */
[----:B------:R-:W-:-:S04]  /*1830*/  ISETP.NE.AND P0, PT, R12, 0x2, PT ;  /* 0x000000020c00780c */ /* 0x000fc80003f05270 */
[----:B------:R-:W-:Y:S02]  /*1840*/  SEL R12, R12, RZ, P0 ;  /* 0x000000ff0c0c7207 */ /* 0x000fe40000000000 */
[----:B--2---:R-:W-:-:S04]  /*1850*/  SEL R2, RZ, 0x1, P0 ;  /* 0x00000001ff027807 */ /* 0x004fc80000000000 */
[----:B------:R-:W-:-:S07]  /*1860*/  LOP3.LUT R11, R11, R2, RZ, 0x3c, !PT ;  /* 0x000000020b0b7212 */ /* 0x000fce00078e3cff */
.L_x_19:
[----:B------:R-:W-:Y:S01]  /*1870*/  UMOV UR4, 0x400 ;  /* 0x0000040000047882 */ /* 0x000fe20000000000 */
[----:B------:R-:W-:Y:S01]  /*1880*/  SHF.L.U32 R2, R17, 0x1f, RZ ;  /* 0x0000001f11027819 */ /* 0x000fe200000006ff */
[----:B-1----:R-:W-:Y:S01]  /*1890*/  ULEA UR4, UR37, UR4, 0x18 ;  /* 0x0000000425047291 */ /* 0x002fe2000f8ec0ff */
[----:B------:R-:W-:Y:S01]  /*18a0*/  R2UR UR35, R15 ;  /* 0x000000000f2372ca */ /* 0x000fe200000e0000 */
[----:B------:R-:W-:Y:S01]  /*18b0*/  UISETP.GE.U32.AND UP0, UPT, UR13, 0x3f, UPT ;  /* 0x0000003f0d00788c */ /* 0x000fe2000bf06070 */
[----:B------:R-:W-:Y:S01]  /*18c0*/  R2UR UR11, R14 ;  /* 0x000000000e0b72ca */ /* 0x000fe200000e0000 */
[----:B------:R-:W-:Y:S01]  /*18d0*/  ULEA UR8, UR6, UR4, 0x3 ;  /* 0x0000000406087291 */ /* 0x000fe2000f8e18ff */
[----:B------:R-:W-:-:S08]  /*18e0*/  UMOV UR24, URZ ;  /* 0x000000ff00187c82 */ /* 0x000fd00008000000 */
[----:B------:R1:W2:Y:S01]  /*18f0*/  SYNCS.PHASECHK.TRANS64.TRYWAIT P0, [UR8+0xa0], R2 ;  /* 0x0000a002ff0075a7 */ /* 0x0002a20008001108 */
[----:B------:R-:W-:Y:S02]  /*1900*/  USHF.L.U32 UR35, UR35, 0x6, URZ ;  /* 0x0000000623237899 */ /* 0x000fe400080006ff */
[----:B------:R-:W-:Y:S01]  /*1910*/  USHF.L.U32 UR11, UR11, 0x8, URZ ;  /* 0x000000080b0b7899 */ /* 0x000fe200080006ff */
[----:B------:R-:W-:Y:S11]  /*1920*/  BRA.U !UP0, `(.L_x_21) ;  /* 0x0000000108a87547 */ /* 0x000ff6000b800000 */
[----:B------:R-:W-:Y:S01]  /*1930*/  UMOV UR16, URZ ;  /* 0x000000ff00107c82 */ /* 0x000fe20008000000 */
[----:B------:R-:W-:-:S05]  /*1940*/  UMOV UR17, UR6 ;  /* 0x0000000600117c82 */ /* 0x000fca0008000000 */
.L_x_26:
[----:B-1----:R-:W-:Y:S01]  /*1950*/  ULEA UR33, UR17, UR4, 0x3 ;  /* 0x0000000411217291 */ /* 0x002fe2000f8e18ff */
[----:B--2---:R-:W-:Y:S01]  /*1960*/  @!P5 MOV R3, 0x2800 ;  /* 0x000028000003d802 */ /* 0x004fe20000000f00 */
[----:B--2---:R-:W-:Y:S10]  /*1970*/  @P0 BRA `(.L_x_22) ;  /* 0x00000000000c0947 */ /* 0x004ff40003800000 */
[----:B------:R-:W-:-:S04]  /*1980*/  SHF.L.U32 R4, R17, 0x1f, RZ ;  /* 0x0000001f11047819 */ /* 0x000fc800000006ff */
[----:B------:R-:W2:Y:S02]  /*1990*/  SYNCS.PHASECHK.TRANS64.TRYWAIT P0, [UR33+0xa0], R4 ;  /* 0x0000a004ff0075a7 */ /* 0x000ea40008001121 */
[----:B--2---:R-:W-:Y:S05]  /*19a0*/  @!P0 BRA `(.L_x_23) ;  /* 0x00000080001c8947 */ /* 0x004fea0003800000 */
.L_x_22:
[----:B------:R2:W-:Y:S01]  /*19b0*/  @!P5 SYNCS.ARRIVE.TRANS64 RZ, [UR33], R3 ;  /* 0x00000003ffffd9a7 */ /* 0x0005e20008000021 */
[----:B------:R-:W-:Y:S04]  /*19c0*/  BSSY.RECONVERGENT B0, `(.L_x_24) ;  /* 0x0000003000007945 */ /* 0x000fe80003800200 */
[----:B------:R-:W-:Y:S05]  /*19d0*/  @P4 BRA `(.L_x_25) ;  /* 0x0000000000044947 */ /* 0x000fea0003800000 */
[----:B------:R-:W-:Y:S05]  /*19e0*/  BPT.TRAP 0x1 ;  /* 0x000000040000795c */ /* 0x000fea0000300000 */
.L_x_25:
[----:B------:R-:W-:Y:S05]  /*19f0*/  BSYNC.RECONVERGENT B0 ;  /* 0x0000000000007941 */ /* 0x000fea0003800200 */
.L_x_24:
[----:B------:R-:W-:Y:S02]  /*1a00*/  UIADD3 UR6, UPT, UPT, UR17, 0x1, URZ ;  /* 0x0000000111067890 */ /* 0x000fe4000fffe0ff */
[----:B------:R-:W-:Y:S02]  /*1a10*/  ULEA UR32, UR17, UR4, 0xb ;  /* 0x0000000411207291 */ /* 0x000fe4000f8e58ff */
[----:B------:R-:W-:Y:S02]  /*1a20*/  UISETP.NE.AND UP0, UPT, UR6, 0x14, UPT ;  /* 0x000000140600788c */ /* 0x000fe4000bf05270 */
[----:B------:R-:W-:Y:S02]  /*1a30*/  UIADD3 UR26, UP1, UPT, UR22, 0x80, URZ ;  /* 0x00000080161a7890 */ /* 0x000fe4000ff3e0ff */
[----:B------:R-:W-:Y:S02]  /*1a40*/  USEL UR9, URZ, 0x1, UP0 ;  /* 0x00000001ff097887 */ /* 0x000fe40008000000 */
[----:B------:R-:W-:-:S02]  /*1a50*/  USEL UR6, UR6, URZ, UP0 ;  /* 0x000000ff06067287 */ /* 0x000fc40008000000 */
[----:B------:R-:W-:Y:S02]  /*1a60*/  UIADD3 UR20, UP0, UPT, UR22, 0x180, URZ ;  /* 0x0000018016147890 */ /* 0x000fe4000ff1e0ff */
[----:B------:R-:W-:Y:S01]  /*1a70*/  ULEA UR8, UR6, UR4, 0x3 ;  /* 0x0000000406087291 */ /* 0x000fe2000f8e18ff */
[----:B------:R-:W-:Y:S01]  /*1a80*/  LOP3.LUT R17, R17, UR9, RZ, 0x3c, !PT ;  /* 0x0000000911117c12 */ /* 0x000fe2000f8e3cff */
[----:B------:R-:W-:Y:S02]  /*1a90*/  USHF.L.U32 UR34, UR16, 0x5, URZ ;  /* 0x0000000510227899 */ /* 0x000fe400080006ff */
[----:B------:R-:W-:Y:S01]  /*1aa0*/  UIADD3.X UR27, UPT, UPT, URZ, UR23, URZ, UP1, !UPT ;  /* 0x00000017ff1b7290 */ /* 0x000fe20008ffe4ff */
[----:B-1----:R-:W-:Y:S01]  /*1ab0*/  SHF.L.U32 R2, R17, 0x1f, RZ ;  /* 0x0000001f11027819 */ /* 0x002fe200000006ff */
[----:B------:R-:W-:Y:S02]  /*1ac0*/  UIADD3 UR32, UPT, UPT, UR32, 0x6600, URZ ;  /* 0x0000660020207890 */ /* 0x000fe4000fffe0ff */
[----:B------:R-:W-:Y:S01]  /*1ad0*/  UIADD3.X UR21, UPT, UPT, URZ, UR23, URZ, UP0, !UPT ;  /* 0x00000017ff157290 */ /* 0x000fe200087fe4ff */
[----:B------:R1:W1:Y:S01]  /*1ae0*/  SYNCS.PHASECHK.TRANS64.TRYWAIT P0, [UR8+0xa0], R2 ;  /* 0x0000a002ff0075a7 */ /* 0x0002620008001108 */
[----:B------:R-:W-:Y:S01]  /*1af0*/  ULEA UR8, UR17, UR4, 0xd ;  /* 0x0000000411087291 */ /* 0x000fe2000f8e68ff */
[----:B------:R-:W-:Y:S01]  /*1b00*/  UMOV UR18, 0x0 ;  /* 0x0000000000127882 */ /* 0x000fe20000000000 */
[----:B------:R-:W-:-:S02]  /*1b10*/  UMOV UR19, 0x10000000 ;  /* 0x1000000000137882 */ /* 0x000fc40000000000 */
[----:B------:R-:W-:Y:S01]  /*1b20*/  UIADD3 UR8, UPT, UPT, UR8, 0x10600, URZ ;  /* 0x0001060008087890 */ /* 0x000fe2000fffe0ff */
[----:B------:R1:W-:Y:S01]  /*1b30*/  UTMALDG.3D [UR32], [UR26], desc[UR18] ;  /* 0x000012201a0075b4 */ /* 0x0003e20008011000 */
[----:B------:R-:W-:Y:S01]  /*1b40*/  UMOV UR12, UR36 ;  /* 0x00000024000c7c82 */ /* 0x000fe20008000000 */
[----:B------:R-:W-:Y:S01]  /*1b50*/  UMOV UR9, UR33 ;  /* 0x0000002100097c82 */ /* 0x000fe20008000000 */
[----:B------:R-:W-:Y:S01]  /*1b60*/  UMOV UR10, UR34 ;  /* 0x00000022000a7c82 */ /* 0x000fe20008000000 */
[----:B------:R-:W-:Y:S01]  /*1b70*/  UIADD3 UR16, UPT, UPT, UR16, 0x1, URZ ;  /* 0x0000000110107890 */ /* 0x000fe2000fffe0ff */
[----:B------:R-:W-:Y:S01]  /*1b80*/  UMOV UR24, UR5 ;  /* 0x0000000500187c82 */ /* 0x000fe20008000000 */
[----:B------:R-:W-:Y:S02]  /*1b90*/  UMOV UR17, UR6 ;  /* 0x0000000600117c82 */ /* 0x000fe40008000000 */
[----:B------:R1:W-:Y:S01]  /*1ba0*/  UTMALDG.3D [UR8], [UR20], desc[UR18] ;  /* 0x00001208140075b4 */ /* 0x0003e20008011000 */
[----:B------:R-:W-:-:S09]  /*1bb0*/  UISETP.NE.AND UP0, UPT, UR16, UR5, UPT ;  /* 0x000000051000728c */ /* 0x000fd2000bf05270 */
[----:B------:R-:W-:Y:S05]  /*1bc0*/  BRA.U UP0, `(.L_x_26) ;  /* 0xfffffffd00607547 */ /* 0x000fea000b83ffff */
.L_x_21:
[----:B-1----:R-:W-:Y:S01]  /*1bd0*/  ULEA UR8, UR6, UR4, 0x3 ;  /* 0x0000000406087291 */ /* 0x002fe2000f8e18ff */
[----:B------:R-:W-:Y:S01]  /*1be0*/  SHF.L.U32 R2, R17, 0x1f, RZ ;  /* 0x0000001f11027819 */ /* 0x000fe200000006ff */
[----:B------:R-:W-:Y:S01]  /*1bf0*/  @!P1 SYNCS.ARRIVE.TRANS64.A1T0 RZ, [UR4+0x188], RZ ;  /* 0x000188ffffff99a7 */ /* 0x000fe20008100004 */
[----:B------:R-:W-:-:S06]  /*1c00*/  UISETP.GT.AND UP0, UPT, UR15, UR14, UPT ;  /* 0x0000000e0f00728c */ /* 0x000fcc000bf04270 */
[----:B--2---:R1:W2:Y:S03]  /*1c10*/  SYNCS.PHASECHK.TRANS64.TRYWAIT P0, [UR8+0xa0], R2 ;  /* 0x0000a002ff0075a7 */ /* 0x0042a60008001108 */
[----:B------:R-:W-:Y:S05]  /*1c20*/  BRA.U !UP0, `(.L_x_27) ;  /* 0x0000000108ac7547 */ /* 0x000fea000b800000 */
[----:B------:R-:W-:Y:S01]  /*1c30*/  UIADD3 UR21, UPT, UPT, UR7, UR24, URZ ;  /* 0x0000001807157290 */ /* 0x000fe2000fffe0ff */
[----:B------:R-:W-:-:S11]  /*1c40*/  UMOV UR25, UR6 ;  /* 0x0000000600197c82 */ /* 0x000fd60008000000 */
.L_x_32:
[----:B-1----:R-:W-:Y:S01]  /*1c50*/  ULEA UR17, UR25, UR4, 0x3 ;  /* 0x0000000419117291 */ /* 0x002fe2000f8e18ff */
[----:B--2---:R-:W-:Y:S01]  /*1c60*/  @!P5 MOV R3, 0x2800 ;  /* 0x000028000003d802 */ /* 0x004fe20000000f00 */
[----:B--2---:R-:W-:Y:S10]  /*1c70*/  @P0 BRA `(.L_x_28) ;  /* 0x00000000000c0947 */ /* 0x004ff40003800000 */
[----:B------:R-:W-:-:S04]  /*1c80*/  SHF.L.U32 R4, R17, 0x1f, RZ ;  /* 0x0000001f11047819 */ /* 0x000fc800000006ff */
[----:B------:R-:W2:Y:S02]  /*1c90*/  SYNCS.PHASECHK.TRANS64.TRYWAIT P0, [UR17+0xa0], R4 ;  /* 0x0000a004ff0075a7 */ /* 0x000ea40008001111 */
[----:B--2---:R-:W-:Y:S05]  /*1ca0*/  @!P0 BRA `(.L_x_29) ;  /* 0x0000007c00748947 */ /* 0x004fea0003800000 */
.L_x_28:
[----:B------:R2:W-:Y:S01]  /*1cb0*/  @!P5 SYNCS.ARRIVE.TRANS64 RZ, [UR17], R3 ;  /* 0x00000003ffffd9a7 */ /* 0x0005e20008000011 */
[----:B------:R-:W-:Y:S04]  /*1cc0*/  BSSY.RECONVERGENT B0, `(.L_x_30) ;  /* 0x0000003000007945 */ /* 0x000fe80003800200 */
[----:B------:R-:W-:Y:S05]  /*1cd0*/  @P4 BRA `(.L_x_31) ;  /* 0x0000000000044947 */ /* 0x000fea0003800000 */
[----:B------:R-:W-:Y:S05]  /*1ce0*/  BPT.TRAP 0x1 ;  /* 0x000000040000795c */ /* 0x000fea0000300000 */
.L_x_31:
[----:B------:R-:W-:Y:S05]  /*1cf0*/  BSYNC.RECONVERGENT B0 ;  /* 0x0000000000007941 */ /* 0x000fea0003800200 */
.L_x_30:
        /* <DEDUP_REMOVED lines=10> */
[----:B------:R-:W-:Y:S01]  /*1da0*/  UIADD3 UR16, UPT, UPT, UR16, 0x6600, URZ ;  /* 0x0000660010107890 */ /* 0x000fe2000fffe0ff */
[----:B-1----:R-:W-:Y:S01]  /*1db0*/  SHF.L.U32 R2, R17, 0x1f, RZ ;  /* 0x0000001f11027819 */ /* 0x002fe200000006ff */
[----:B------:R-:W-:Y:S02]  /*1dc0*/  UIADD3.X UR31, UPT, UPT, URZ, UR23, URZ, UP1, !UPT ;  /* 0x00000017ff1f7290 */ /* 0x000fe40008ffe4ff */
[----:B------:R-:W-:Y:S01]  /*1dd0*/  UIADD3.X UR29, UPT, UPT, URZ, UR23, URZ, UP0, !UPT ;  /* 0x00000017ff1d7290 */ /* 0x000fe200087fe4ff */
[----:B------:R1:W1:Y:S01]  /*1de0*/  SYNCS.PHASECHK.TRANS64.TRYWAIT P0, [UR8+0xa0], R2 ;  /* 0x0000a002ff0075a7 */ /* 0x0002620008001108 */
[----:B------:R-:W-:Y:S01]  /*1df0*/  ULEA UR8, UR25, UR4, 0xd ;  /* 0x0000000419087291 */ /* 0x000fe2000f8e68ff */
[----:B------:R-:W-:Y:S01]  /*1e00*/  UMOV UR26, 0x0 ;  /* 0x00000000001a7882 */ /* 0x000fe20000000000 */
[----:B------:R-:W-:-:S02]  /*1e10*/  UMOV UR27, 0x10000000 ;  /* 0x10000000001b7882 */ /* 0x000fc40000000000 */
[----:B------:R-:W-:Y:S01]  /*1e20*/  UIADD3 UR8, UPT, UPT, UR8, 0x10600, URZ ;  /* 0x0001060008087890 */ /* 0x000fe2000fffe0ff */
[----:B------:R-:W-:Y:S01]  /*1e30*/  UMOV UR19, UR35 ;  /* 0x0000002300137c82 */ /* 0x000fe20008000000 */
[----:B------:R-:W-:Y:S01]  /*1e40*/  UMOV UR20, UR36 ;  /* 0x0000002400147c82 */ /* 0x000fe20008000000 */
[----:B------:R-:W-:Y:S01]  /*1e50*/  UMOV UR12, UR36 ;  /* 0x00000024000c7c82 */ /* 0x000fe20008000000 */
[----:B------:R-:W-:Y:S01]  /*1e60*/  UMOV UR9, UR17 ;  /* 0x0000001100097c82 */ /* 0x000fe20008000000 */
[----:B------:R-:W-:Y:S01]  /*1e70*/  UMOV UR10, UR18 ;  /* 0x00000012000a7c82 */ /* 0x000fe20008000000 */
[----:B------:R1:W-:Y:S01]  /*1e80*/  UTMALDG.3D [UR16], [UR30], desc[UR26] ;  /* 0x00001a101e0075b4 */ /* 0x0003e20008011000 */
[----:B------:R-:W-:Y:S01]  /*1e90*/  UIADD3 UR24, UPT, UPT, UR24, 0x1, URZ ;  /* 0x0000000118187890 */ /* 0x000fe2000fffe0ff */
[----:B------:R-:W-:-:S03]  /*1ea0*/  UMOV UR25, UR6 ;  /* 0x0000000600197c82 */ /* 0x000fc60008000000 */
[----:B------:R-:W-:Y:S01]  /*1eb0*/  UISETP.NE.AND UP0, UPT, UR24, UR21, UPT ;  /* 0x000000151800728c */ /* 0x000fe2000bf05270 */
[----:B------:R1:W-:Y:S08]  /*1ec0*/  UTMALDG.3D [UR8], [UR28], desc[UR26] ;  /* 0x00001a081c0075b4 */ /* 0x0003f00008011000 */
[----:B------:R-:W-:Y:S05]  /*1ed0*/  BRA.U UP0, `(.L_x_32) ;  /* 0xfffffffd005c7547 */ /* 0x000fea000b83ffff */
.L_x_27:
[C---:B-1----:R-:W-:Y:S01]  /*1ee0*/  LEA R2, R16.reuse, UR4, 0x3 ;  /* 0x0000000410027c11 */ /* 0x042fe2000f8e18ff */
[----:B------:R-:W-:Y:S01]  /*1ef0*/  NOP ;  /* 0x0000000000007918 */ /* 0x000fe20000000000 */
[----:B--2---:R-:W-:Y:S02]  /*1f00*/  SHF.L.U32 R3, R13, 0x1f, RZ ;  /* 0x0000001f0d037819 */ /* 0x004fe400000006ff */
[----:B------:R-:W-:Y:S02]  /*1f10*/  LEA R4, R16, UR4, 0x4 ;  /* 0x0000000410047c11 */ /* 0x000fe4000f8e20ff */
[----:B------:R-:W1:Y:S02]  /*1f20*/  SYNCS.PHASECHK.TRANS64.TRYWAIT P0, [R2+URZ+0x190], R3 ;  /* 0x00019003020075a7 */ /* 0x000e6400080011ff */
[----:B-1----:R-:W-:Y:S05]  /*1f30*/  @!P0 BRA `(.L_x_33) ;  /* 0x0000007800e88947 */ /* 0x002fea0003800000 */
.L_x_145:
[----:B------:R-:W2:Y:S01]  /*1f40*/  LDS.128 R4, [R4+0x220] ;  /* 0x0002200004047984 */ /* 0x000ea20000000c00 */
[----:B---3--:R-:W-:Y:S01]  /*1f50*/  ISETP.GE.AND P0, PT, R40, 0x1, PT ;  /* 0x000000012800780c */ /* 0x008fe20003f06270 */
[----:B-1----:R-:W-:Y:S01]  /*1f60*/  VIADD R2, R2, 0x1a0 ;  /* 0x000001a002027836 */ /* 0x002fe20000000000 */
[----:B------:R-:W-:Y:S01]  /*1f70*/  @!PT LDS RZ, [RZ] ;  /* 0x00000000fffff984 */ /* 0x000fe20000000800 */
[----:B------:R-:W-:Y:S01]  /*1f80*/  @!PT LDS RZ, [RZ] ;  /* 0x00000000fffff984 */ /* 0x000fe20000000800 */
[----:B------:R-:W-:Y:S01]  /*1f90*/  @!PT LDS RZ, [RZ] ;  /* 0x00000000fffff984 */ /* 0x000fe20000000800 */
[----:B------:R-:W-:Y:S01]  /*1fa0*/  @!PT LDS RZ, [RZ] ;  /* 0x00000000fffff984 */ /* 0x000fe20000000800 */
[----:B------:R1:W-:Y:S06]  /*1fb0*/  MEMBAR.ALL.CTA ;  /* 0x0000000000007992 */ /* 0x0003ec0000008000 */
[----:B-1----:R-:W1:Y:S01]  /*1fc0*/  FENCE.VIEW.ASYNC.S ;  /* 0x00000000000073c6 */ /* 0x002e620000000000 */
[----:B------:R-:W-:-:S04]  /*1fd0*/  PRMT R2, RZ, 0x654, R2 ;  /* 0x00000654ff027816 */ /* 0x000fc80000000002 */
[----:B-1----:R1:W-:Y:S01]  /*1fe0*/  SYNCS.ARRIVE.TRANS64.RED.A1T0 RZ, [R2+URZ], RZ ;  /* 0x000000ff02ff79a7 */ /* 0x0023e200081004ff */
[----:B--2---:R-:W-:-:S13]  /*1ff0*/  LOP3.LUT P2, RZ, R6, 0x1, RZ, 0xc0, !PT ;  /* 0x0000000106ff7812 */ /* 0x004fda000784c0ff */
[----:B------:R-:W-:Y:S01]  /*2000*/  @P2 SHF.R.U32.HI R3, RZ, 0x10, R5 ;  /* 0x00000010ff032819 */ /* 0x000fe20000011605 */
[----:B------:R-:W-:Y:S01]  /*2010*/  VOTEU.ANY UP0, P2 ;  /* 0x0000000000ff7886 */ /* 0x000fe20001000100 */
[----:B------:R-:W-:Y:S02]  /*2020*/  @P2 MOV R10, R4 ;  /* 0x00000004000a2202 */ /* 0x000fe40000000f00 */
[----:B------:R-:W-:Y:S02]  /*2030*/  @P2 R2UR.BROADCAST UR8, R3 ;  /* 0x00000000030822ca */ /* 0x000fe400008e0000 */
[----:B------:R-:W-:-:S11]  /*2040*/  @P2 LOP3.LUT R9, R5, 0xffff, RZ, 0xc0, !PT ;  /* 0x0000ffff05092812 */ /* 0x000fd600078ec0ff */
[----:B------:R-:W-:Y:S01]  /*2050*/  @UP0 UMOV UR36, UR8 ;  /* 0x0000000800240c82 */ /* 0x000fe20008000000 */
[----:B-1----:R-:W-:Y:S05]  /*2060*/  @!P0 BRA `(.L_x_34) ;  /* 0x0000000000b88947 */ /* 0x002fea0003800000 */
[----:B------:R-:W4:Y:S01]  /*2070*/  LDC.64 R4, c[0x0][0xb18] ;  /* 0x0002c600ff047b82 */ /* 0x000f220000000a00 */
[----:B------:R-:W-:-:S07]  /*2080*/  ISETP.NE.AND P3, PT, R40, 0x1, PT ;  /* 0x000000012800780c */ /* 0x000fce0003f65270 */
[----:B------:R-:W1:Y:S08]  /*2090*/  LDC.64 R6, c[0x0][0xb10] ;  /* 0x0002c400ff067b82 */ /* 0x000e700000000a00 */
[----:B------:R-:W2:Y:S08]  /*20a0*/  LDC R14, c[0x0][0xb20] ;  /* 0x0002c800ff0e7b82 */ /* 0x000eb00000000800 */
[----:B------:R-:W3:Y:S01]  /*20b0*/  LDC R15, c[0x0][0xb0c] ;  /* 0x0002c300ff0f7b82 */ /* 0x000ee20000000800 */
[----:B----4-:R-:W-:Y:S01]  /*20c0*/  IMAD.HI.U32 R19, R0, R5, RZ ;  /* 0x0000000500137227 */ /* 0x010fe200078e00ff */
[----:B------:R-:W-:-:S03]  /*20d0*/  ISETP.NE.AND P0, PT, R4, 0x1, PT ;  /* 0x000000010400780c */ /* 0x000fc60003f05270 */
[----:B------:R-:W-:-:S03]  /*20e0*/  IMAD.HI.U32 R5, R9, R5, RZ ;  /* 0x0000000509057227 */ /* 0x000fc600078e00ff */
[----:B------:R-:W4:Y:S01]  /*20f0*/  LDC.64 R2, c[0x0][0xb28] ;  /* 0x0002ca00ff027b82 */ /* 0x000f220000000a00 */
[----:B-1----:R-:W-:-:S04]  /*2100*/  IMAD.HI.U32 R20, R8, R6, RZ ;  /* 0x0000000608147227 */ /* 0x002fc800078e00ff */
[----:B------:R-:W-:Y:S01]  /*2110*/  IMAD.HI.U32 R21, R10, R6, RZ ;  /* 0x000000060a157227 */ /* 0x000fe200078e00ff */
[----:B------:R-:W-:Y:S02]  /*2120*/  SHF.R.U32.HI R20, RZ, R7, R20 ;  /* 0x00000007ff147219 */ /* 0x000fe40000011614 */
[-C--:B--2---:R-:W-:Y:S02]  /*2130*/  SHF.R.U32.HI R19, RZ, R14.reuse, R19 ;  /* 0x0000000eff137219 */ /* 0x084fe40000011613 */
[----:B------:R-:W-:Y:S02]  /*2140*/  SHF.R.U32.HI R5, RZ, R14, R5 ;  /* 0x0000000eff057219 */ /* 0x000fe40000011605 */
[----:B------:R-:W-:Y:S02]  /*2150*/  SEL R19, R0, R19, !P0 ;  /* 0x0000001300137207 */ /* 0x000fe40004000000 */
[----:B------:R-:W-:Y:S02]  /*2160*/  SHF.R.U32.HI R21, RZ, R7, R21 ;  /* 0x00000007ff157219 */ /* 0x000fe40000011615 */
[----:B---3--:R-:W-:-:S02]  /*2170*/  ISETP.NE.AND P1, PT, R15, 0x1, PT ;  /* 0x000000010f00780c */ /* 0x008fc40003f25270 */
[----:B------:R-:W-:Y:S02]  /*2180*/  SEL R5, R9, R5, !P0 ;  /* 0x0000000509057207 */ /* 0x000fe40004000000 */
[----:B------:R-:W-:Y:S02]  /*2190*/  SEL R20, R8, R20, !P1 ;  /* 0x0000001408147207 */ /* 0x000fe40004800000 */
[----:B------:R-:W-:Y:S01]  /*21a0*/  SEL R21, R10, R21, !P1 ;  /* 0x000000150a157207 */ /* 0x000fe20004800000 */
[----:B----4-:R-:W-:-:S04]  /*21b0*/  IMAD.HI.U32 R18, R19, R2, RZ ;  /* 0x0000000213127227 */ /* 0x010fc800078e00ff */
        /* <DEDUP_REMOVED lines=10> */
[----:B------:R-:W-:-:S04]  /*2260*/  @!P0 IMAD.HI.U32 R7, R21, R2, RZ ;  /* 0x0000000215078227 */ /* 0x000fc800078e00ff */
[----:B------:R-:W-:Y:S01]  /*2270*/  IMAD.MOV R2, RZ, RZ, -R6 ;  /* 0x000000ffff027224 */ /* 0x000fe200078e0a06 */
[----:B------:R-:W-:Y:S02]  /*2280*/  @!P0 SHF.R.U32.HI R3, RZ, R3, R7 ;  /* 0x00000003ff038219 */ /* 0x000fe40000011607 */
[----:B------:R-:W-:Y:S01]  /*2290*/  IADD3 R7, PT, PT, -R5, RZ, RZ ;  /* 0x000000ff05077210 */ /* 0x000fe20007ffe1ff */
[----:B------:R-:W-:Y:S01]  /*22a0*/  IMAD R2, R40, R2, R5 ;  /* 0x0000000228027224 */ /* 0x000fe200078e0205 */
        /* <DEDUP_REMOVED lines=10> */
.L_x_34:
[----:B------:R-:W1:Y:S02]  /*2350*/  LDCU UR8, c[0x0][0xb30] ;  /* 0x00016600ff0877ac */ /* 0x000e640008000800 */
[----:B-1----:R-:W-:-:S09]  /*2360*/  UISETP.NE.AND UP0, UPT, UR8, 0x1, UPT ;  /* 0x000000010800788c */ /* 0x002fd2000bf05270 */
[----:B------:R-:W-:Y:S05]  /*2370*/  BRA.U UP0, `(.L_x_35) ;  /* 0x0000000100407547 */ /* 0x000fea000b800000 */
[----:B------:R-:W1:Y:S08]  /*2380*/  LDC.64 R4, c[0x0][0xb10] ;  /* 0x0002c400ff047b82 */ /* 0x000e700000000a00 */
[----:B------:R-:W2:Y:S08]  /*2390*/  LDC.64 R2, c[0x0][0xb18] ;  /* 0x0002c600ff027b82 */ /* 0x000eb00000000a00 */
[----:B------:R-:W3:Y:S08]  /*23a0*/  LDC R6, c[0x0][0xb20] ;  /* 0x0002c800ff067b82 */ /* 0x000ef00000000800 */
[----:B------:R-:W4:Y:S01]  /*23b0*/  LDC R7, c[0x0][0xb0c] ;  /* 0x0002c300ff077b82 */ /* 0x000f220000000800 */
[----:B-1----:R-:W-:-:S05]  /*23c0*/  IMAD.HI.U32 R4, R10, R4, RZ ;  /* 0x000000040a047227 */ /* 0x002fca00078e00ff */
[----:B------:R-:W-:Y:S01]  /*23d0*/  SHF.R.U32.HI R4, RZ, R5, R4 ;  /* 0x00000005ff047219 */ /* 0x000fe20000011604 */
[----:B--2---:R-:W-:Y:S01]  /*23e0*/  IMAD.HI.U32 R3, R9, R3, RZ ;  /* 0x0000000309037227 */ /* 0x004fe200078e00ff */
[----:B------:R-:W-:-:S04]  /*23f0*/  ISETP.NE.AND P0, PT, R2, 0x1, PT ;  /* 0x000000010200780c */ /* 0x000fc80003f05270 */
[----:B---3--:R-:W-:-:S04]  /*2400*/  SHF.R.U32.HI R3, RZ, R6, R3 ;  /* 0x00000006ff037219 */ /* 0x008fc80000011603 */
[----:B------:R-:W-:Y:S02]  /*2410*/  SEL R3, R9, R3, !P0 ;  /* 0x0000000309037207 */ /* 0x000fe40004000000 */
[----:B----4-:R-:W-:-:S04]  /*2420*/  ISETP.NE.AND P1, PT, R7, 0x1, PT ;  /* 0x000000010700780c */ /* 0x010fc80003f25270 */
[----:B------:R-:W-:-:S05]  /*2430*/  SEL R4, R10, R4, !P1 ;  /* 0x000000040a047207 */ /* 0x000fca0004800000 */
[----:B------:R-:W-:Y:S02]  /*2440*/  IMAD.IADD R5, R3, 0x1, -R4 ;  /* 0x0000000103057824 */ /* 0x000fe400078e0a04 */
[----:B------:R-:W-:Y:S02]  /*2450*/  IMAD.IADD R3, R4, 0x1, -R3 ;  /* 0x0000000104037824 */ /* 0x000fe400078e0a03 */
[----:B------:R-:W-:Y:S02]  /*2460*/  IMAD R10, R5, R7, R10 ;  /* 0x00000007050a7224 */ /* 0x000fe400078e020a */
[----:B------:R-:W-:-:S07]  /*2470*/  IMAD R9, R3, R2, R9 ;  /* 0x0000000203097224 */ /* 0x000fce00078e0209 */
.L_x_35:
[----:B------:R-:W-:Y:S01]  /*2480*/  VIADD R16, R16, 0x1 ;  /* 0x0000000110107836 */ /* 0x000fe20000000000 */
[----:B------:R-:W-:Y:S01]  /*2490*/  PLOP3.LUT P1, PT, PT, PT, PT, 0x80, 0x8 ;  /* 0x000000000008781c */ /* 0x000fe20003f2f070 */
[----:B------:R-:W-:Y:S02]  /*24a0*/  IMAD.IADD R15, R10, 0x1, R95 ;  /* 0x000000010a0f7824 */ /* 0x000fe400078e025f */
[----:B------:R-:W-:Y:S01]  /*24b0*/  IMAD.IADD R14, R9, 0x1, R94 ;  /* 0x00000001090e7824 */ /* 0x000fe200078e025e */
[----:B------:R-:W-:-:S04]  /*24c0*/  ISETP.NE.AND P0, PT, R16, 0x2, PT ;  /* 0x000000021000780c */ /* 0x000fc80003f05270 */
[----:B------:R-:W-:Y:S02]  /*24d0*/  SEL R2, RZ, 0x1, P0 ;  /* 0x00000001ff027807 */ /* 0x000fe40000000000 */
[----:B------:R-:W-:Y:S02]  /*24e0*/  SEL R16, R16, RZ, P0 ;  /* 0x000000ff10107207 */ /* 0x000fe40000000000 */
[----:B------:R-:W-:Y:S01]  /*24f0*/  LOP3.LUT R13, R13, R2, RZ, 0x3c, !PT ;  /* 0x000000020d0d7212 */ /* 0x000fe200078e3cff */
[----:B------:R-:W-:Y:S06]  /*2500*/  @P2 BRA `(.L_x_36) ;  /* 0xfffffff000982947 */ /* 0x000fec000383ffff */
[----:B------:R-:W-:Y:S01]  /*2510*/  UIADD3 UR4, UPT, UPT, UR4, 0xa0, URZ ;  /* 0x000000a004047890 */ /* 0x000fe2000fffe0ff */
[----:B------:R-:W-:-:S03]  /*2520*/  SHF.L.U32 R2, R17, 0x1f, RZ ;  /* 0x0000001f11027819 */ /* 0x000fc600000006ff */
[----:B------:R-:W-:-:S09]  /*2530*/  ULEA UR5, UR6, UR4, 0x3 ;  /* 0x0000000406057291 */ /* 0x000fd2000f8e18ff */
[----:B------:R-:W1:Y:S02]  /*2540*/  SYNCS.PHASECHK.TRANS64.TRYWAIT P0, [UR5], R2 ;  /* 0x00000002ff0075a7 */ /* 0x000e640008001105 */
[----:B-1----:R-:W-:Y:S05]  /*2550*/  @!P0 BRA `(.L_x_37) ;  /* 0x0000007400748947 */ /* 0x002fea0003800000 */
.L_x_147:
[----:B------:R-:W-:-:S04]  /*2560*/  UIADD3 UR6, UPT, UPT, UR6, 0x1, URZ ;  /* 0x0000000106067890 */ /* 0x000fc8000fffe0ff */
[----:B------:R-:W-:-:S04]  /*2570*/  UISETP.NE.AND UP0, UPT, UR6, 0x14, UPT ;  /* 0x000000140600788c */ /* 0x000fc8000bf05270 */
[----:B------:R-:W-:Y:S02]  /*2580*/  USEL UR7, URZ, 0x1, UP0 ;  /* 0x00000001ff077887 */ /* 0x000fe40008000000 */
[----:B------:R-:W-:-:S04]  /*2590*/  USEL UR6, UR6, URZ, UP0 ;  /* 0x000000ff06067287 */ /* 0x000fc80008000000 */
[----:B------:R-:W-:Y:S01]  /*25a0*/  ULEA UR5, UR6, UR4, 0x3 ;  /* 0x0000000406057291 */ /* 0x000fe2000f8e18ff */
[----:B-1----:R-:W-:-:S04]  /*25b0*/  LOP3.LUT R2, R17, UR7, RZ, 0x3c, !PT ;  /* 0x0000000711027c12 */ /* 0x002fc8000f8e3cff */
[----:B------:R-:W-:-:S04]  /*25c0*/  SHF.L.U32 R3, R2, 0x1f, RZ ;  /* 0x0000001f02037819 */ /* 0x000fc800000006ff */
[----:B------:R-:W1:Y:S02]  /*25d0*/  SYNCS.PHASECHK.TRANS64.TRYWAIT P0, [UR5], R3 ;  /* 0x00000003ff0075a7 */ /* 0x000e640008001105 */
[----:B-1----:R-:W-:Y:S05]  /*25e0*/  @!P0 BRA `(.L_x_38) ;  /* 0x0000007400688947 */ /* 0x002fea0003800000 */
.L_x_149:
[----:B------:R-:W-:-:S04]  /*25f0*/  UIADD3 UR6, UPT, UPT, UR6, 0x1, URZ ;  /* 0x0000000106067890 */ /* 0x000fc8000fffe0ff */
[----:B------:R-:W-:-:S04]  /*2600*/  UISETP.NE.AND UP0, UPT, UR6, 0x14, UPT ;  /* 0x000000140600788c */ /* 0x000fc8000bf05270 */
[----:B------:R-:W-:Y:S02]  /*2610*/  USEL UR7, URZ, 0x1, UP0 ;  /* 0x00000001ff077887 */ /* 0x000fe40008000000 */
[----:B------:R-:W-:-:S04]  /*2620*/  USEL UR6, UR6, URZ, UP0 ;  /* 0x000000ff06067287 */ /* 0x000fc80008000000 */
[----:B------:R-:W-:Y:S01]  /*2630*/  ULEA UR5, UR6, UR4, 0x3 ;  /* 0x0000000406057291 */ /* 0x000fe2000f8e18ff */
[----:B------:R-:W-:-:S04]  /*2640*/  LOP3.LUT R2, R2, UR7, RZ, 0x3c, !PT ;  /* 0x0000000702027c12 */ /* 0x000fc8000f8e3cff */
[----:B-1----:R-:W-:-:S04]  /*2650*/  SHF.L.U32 R3, R2, 0x1f, RZ ;  /* 0x0000001f02037819 */ /* 0x002fc800000006ff */
[----:B------:R-:W1:Y:S02]  /*2660*/  SYNCS.PHASECHK.TRANS64.TRYWAIT P0, [UR5], R3 ;  /* 0x00000003ff0075a7 */ /* 0x000e640008001105 */
[----:B-1----:R-:W-:Y:S05]  /*2670*/  @!P0 BRA `(.L_x_39) ;  /* 0x00000074005c8947 */ /* 0x002fea0003800000 */
.L_x_151:
        /* <DEDUP_REMOVED lines=9> */
.L_x_153:
        /* <DEDUP_REMOVED lines=9> */
.L_x_155:
        /* <DEDUP_REMOVED lines=9> */
.L_x_157:
        /* <DEDUP_REMOVED lines=9> */
.L_x_159:
        /* <DEDUP_REMOVED lines=9> */
.L_x_161:
        /* <DEDUP_REMOVED lines=9> */
.L_x_163:
        /* <DEDUP_REMOVED lines=9> */
.L_x_165:
        /* <DEDUP_REMOVED lines=9> */
.L_x_167:
        /* <DEDUP_REMOVED lines=9> */
.L_x_169:
        /* <DEDUP_REMOVED lines=9> */
.L_x_171:
        /* <DEDUP_REMOVED lines=9> */
.L_x_173:
        /* <DEDUP_REMOVED lines=9> */
.L_x_175:
        /* <DEDUP_REMOVED lines=9> */
.L_x_177:
        /* <DEDUP_REMOVED lines=9> */
.L_x_179:
        /* <DEDUP_REMOVED lines=9> */
.L_x_181:
        /* <DEDUP_REMOVED lines=9> */
.L_x_183:
[----:B------:R-:W-:-:S04]  /*2f80*/  UIADD3 UR6, UPT, UPT, UR6, 0x1, URZ ;  /* 0x0000000106067890 */ /* 0x000fc8000fffe0ff */
[----:B------:R-:W-:-:S04]  /*2f90*/  UISETP.NE.AND UP0, UPT, UR6, 0x14, UPT ;  /* 0x000000140600788c */ /* 0x000fc8000bf05270 */
[----:B------:R-:W-:Y:S02]  /*2fa0*/  USEL UR5, URZ, 0x1, UP0 ;  /* 0x00000001ff057887 */ /* 0x000fe40008000000 */
[----:B------:R-:W-:-:S04]  /*2fb0*/  USEL UR6, UR6, URZ, UP0 ;  /* 0x000000ff06067287 */ /* 0x000fc80008000000 */
[----:B------:R-:W-:Y:S01]  /*2fc0*/  ULEA UR6, UR6, UR4, 0x3 ;  /* 0x0000000406067291 */ /* 0x000fe2000f8e18ff */
[----:B------:R-:W-:-:S04]  /*2fd0*/  LOP3.LUT R2, R2, UR5, RZ, 0x3c, !PT ;  /* 0x0000000502027c12 */ /* 0x000fc8000f8e3cff */
[----:B------:R-:W-:Y:S01]  /*2fe0*/  SHF.L.U32 R2, R2, 0x1f, RZ ;  /* 0x0000001f02027819 */ /* 0x000fe200000006ff */
[----:B-1--4-:R-:W-:-:S07]  /*2ff0*/  IMAD.U32 R0, RZ, RZ, UR6 ;  /* 0x00000006ff007e24 */ /* 0x012fce000f8e00ff */
.L_x_56:
[----:B-1----:R1:W2:Y:S02]  /*3000*/  SYNCS.PHASECHK.TRANS64.TRYWAIT P0, [R0+URZ], R2 ;  /* 0x00000002000075a7 */ /* 0x0022a400080011ff */
[----:B--2---:R-:W-:Y:S05]  /*3010*/  @!P0 NANOSLEEP.SYNCS 0x989680 ;  /* 0x009896800000895d */ /* 0x004fea0003900000 */
[----:B------:R-:W2:Y:S02]  /*3020*/  @!P0 SYNCS.PHASECHK.TRANS64 P0, [R0+URZ], R2 ;  /* 0x00000002000085a7 */ /* 0x000ea400080010ff */
[----:B--2---:R-:W-:Y:S05]  /*3030*/  @P0 EXIT ;  /* 0x000000000000094d */ /* 0x004fea0003800000 */
[----:B------:R-:W-:Y:S05]  /*3040*/  BRA `(.L_x_56) ;  /* 0xfffffffc00ec7947 */ /* 0x000fea000383ffff */
.L_x_18:
[----:B------:R-:W-:-:S04]  /*3050*/  UISETP.NE.AND UP1, UPT, UR37, URZ, UPT ;  /* 0x000000ff2500728c */ /* 0x000fc8000bf25270 */
[----:B------:R-:W-:-:S09]  /*3060*/  UISETP.NE.OR UP1, UPT, UR8, 0x1, UP1 ;  /* 0x000000010800788c */ /* 0x000fd20008f25670 */
[----:B------:R-:W-:Y:S05]  /*3070*/  BRA.U UP1, `(.L_x_57) ;  /* 0x0000000501487547 */ /* 0x000fea000b800000 */
[----:B------:R-:W-:Y:S01]  /*3080*/  ISETP.NE.AND P2, PT, R2, RZ, PT ;  /* 0x000000ff0200720c */ /* 0x000fe20003f45270 */
[----:B------:R-:W-:Y:S01]  /*3090*/  IMAD.MOV.U32 R12, RZ, RZ, 0x1 ;  /* 0x00000001ff0c7424 */ /* 0x000fe200078e00ff */
[----:B------:R-:W-:Y:S02]  /*30a0*/  CS2R R10, SRZ ;  /* 0x00000000000a7805 */ /* 0x000fe4000001ff00 */
[----:B------:R-:W-:Y:S01]  /*30b0*/  CS2R R8, SRZ ;  /* 0x0000000000087805 */ /* 0x000fe2000001ff00 */
[----:B------:R-:W-:Y:S01]  /*30c0*/  UMOV UR4, 0x400 ;  /* 0x0000040000047882 */ /* 0x000fe20000000000 */
[----:B------:R-:W-:Y:S01]  /*30d0*/  UMOV UR6, URZ ;  /* 0x000000ff00067c82 */ /* 0x000fe20008000000 */
[----:B------:R-:W-:-:S12]  /*30e0*/  ULEA UR37, UR37, UR4, 0x18 ;  /* 0x0000000425257291 */ /* 0x000fd8000f8ec0ff */
.L_x_61:
[----:B------:R-:W-:Y:S02]  /*30f0*/  LEA R0, R8, UR37, 0x3 ;  /* 0x0000002508007c11 */ /* 0x000fe4000f8e18ff */
[----:B------:R-:W-:-:S03]  /*3100*/  SHF.L.U32 R4, R9, 0x1f, RZ ;  /* 0x0000001f09047819 */ /* 0x000fc600000006ff */
[----:B------:R-:W-:Y:S01]  /*3110*/  VIADD R5, R0, 0x200 ;  /* 0x0000020000057836 */ /* 0x000fe20000000000 */
[----:B------:R-:W1:Y:S02]  /*3120*/  SYNCS.PHASECHK.TRANS64.TRYWAIT P0, [R0+URZ+0x1f0], R4 ;  /* 0x0001f004000075a7 */ /* 0x000e6400080011ff */
[----:B-1----:R-:W-:Y:S05]  /*3130*/  @!P0 BRA `(.L_x_58) ;  /* 0x0000007000448947 */ /* 0x002fea0003800000 */
.L_x_184:
[----:B------:R-:W-:Y:S01]  /*3140*/  ULEA UR5, UR6, UR37, 0x3 ;  /* 0x0000002506057291 */ /* 0x000fe2000f8e18ff */
[----:B-1----:R-:W-:Y:S01]  /*3150*/  PRMT R0, RZ, 0x654, R5 ;  /* 0x00000654ff007816 */ /* 0x002fe20000000005 */
[----:B------:R-:W-:Y:S01]  /*3160*/  @!P2 IMAD.MOV.U32 R4, RZ, RZ, 0x10 ;  /* 0x00000010ff04a424 */ /* 0x000fe200078e00ff */
[----:B------:R-:W-:Y:S01]  /*3170*/  SHF.L.U32 R5, R12, 0x1f, RZ ;  /* 0x0000001f0c057819 */ /* 0x000fe200000006ff */
[----:B------:R-:W-:Y:S01]  /*3180*/  UIADD3 UR4, UPT, UPT, UR5, 0x190, URZ ;  /* 0x0000019005047890 */ /* 0x000fe2000fffe0ff */
[----:B------:R1:W-:Y:S05]  /*3190*/  SYNCS.ARRIVE.TRANS64.RED.A1T0 RZ, [R0+URZ], RZ ;  /* 0x000000ff00ff79a7 */ /* 0x0003ea00081004ff */
[----:B------:R-:W-:Y:S01]  /*31a0*/  IMAD.U32 R6, RZ, RZ, UR4 ;  /* 0x00000004ff067e24 */ /* 0x000fe2000f8e00ff */
[----:B------:R-:W2:Y:S04]  /*31b0*/  SYNCS.PHASECHK.TRANS64.TRYWAIT P0, [UR5+0x1a0], R5 ;  /* 0x0001a005ff0075a7 */ /* 0x000ea80008001105 */
[----:B------:R-:W-:Y:S01]  /*31c0*/  PRMT R6, R2, 0x654, R6 ;  /* 0x0000065402067816 */ /* 0x000fe20000000006 */
[----:B-12---:R-:W-:Y:S06]  /*31d0*/  @!P0 BRA `(.L_x_59) ;  /* 0x0000007000308947 */ /* 0x006fec0003800000 */
.L_x_186:
[----:B------:R-:W-:Y:S01]  /*31e0*/  ULEA UR4, UR6, UR37, 0x4 ;  /* 0x0000002506047291 */ /* 0x000fe2000f8e20ff */
[----:B------:R-:W-:Y:S01]  /*31f0*/  SEL R3, R6, R3, !P2 ;  /* 0x0000000306037207 */ /* 0x000fe20005000000 */
[----:B------:R-:W-:Y:S01]  /*3200*/  UIADD3 UR5, UPT, UPT, UR5, 0x190, URZ ;  /* 0x0000019005057890 */ /* 0x000fe2000fffe0ff */
[----:B-1----:R-:W-:Y:S01]  /*3210*/  LEA R0, R11, UR37, 0x3 ;  /* 0x000000250b007c11 */ /* 0x002fe2000f8e18ff */
[----:B------:R-:W-:Y:S01]  /*3220*/  UIADD3 UR4, UPT, UPT, UR4, 0x220, URZ ;  /* 0x0000022004047890 */ /* 0x000fe2000fffe0ff */
[----:B------:R1:W-:Y:S01]  /*3230*/  @!P2 SYNCS.ARRIVE.TRANS64.RED RZ, [R3+URZ], R4 ;  /* 0x0000000403ffa9a7 */ /* 0x0003e200080004ff */
[----:B------:R-:W-:Y:S01]  /*3240*/  UIADD3 UR6, UPT, UPT, UR6, 0x1, URZ ;  /* 0x0000000106067890 */ /* 0x000fe2000fffe0ff */
[----:B------:R-:W-:-:S03]  /*3250*/  VIADD R8, R8, 0x1 ;  /* 0x0000000108087836 */ /* 0x000fc60000000000 */
[----:B------:R-:W-:Y:S02]  /*3260*/  UISETP.NE.AND UP0, UPT, UR6, 0x2, UPT ;  /* 0x000000020600788c */ /* 0x000fe4000bf05270 */
[----:B------:R-:W-:Y:S01]  /*3270*/  ISETP.NE.AND P0, PT, R8, 0x2, PT ;  /* 0x000000020800780c */ /* 0x000fe20003f05270 */
[----:B------:R-:W-:Y:S06]  /*3280*/  UGETNEXTWORKID.BROADCAST [UR4], [UR5] ;  /* 0x00000000040073ca */ /* 0x000fec0008000100 */
[----:B------:R-:W-:Y:S02]  /*3290*/  USEL UR4, URZ, 0x1, UP0 ;  /* 0x00000001ff047887 */ /* 0x000fe40008000000 */
[----:B------:R-:W-:-:S04]  /*32a0*/  USEL UR6, UR6, URZ, UP0 ;  /* 0x000000ff06067287 */ /* 0x000fc80008000000 */
[----:B------:R-:W-:Y:S02]  /*32b0*/  LOP3.LUT R12, R12, UR4, RZ, 0x3c, !PT ;  /* 0x000000040c0c7c12 */ /* 0x000fe4000f8e3cff */
[----:B-1----:R-:W-:-:S04]  /*32c0*/  SHF.L.U32 R4, R10, 0x1f, RZ ;  /* 0x0000001f0a047819 */ /* 0x002fc800000006ff */
[----:B------:R-:W1:Y:S02]  /*32d0*/  SYNCS.PHASECHK.TRANS64.TRYWAIT P1, [R0+URZ+0x190], R4 ;  /* 0x00019004000075a7 */ /* 0x000e6400080211ff */
[----:B-1----:R-:W-:Y:S05]  /*32e0*/  @!P1 BRA `(.L_x_60) ;  /* 0x0000007000049947 */ /* 0x002fea0003800000 */
.L_x_187:
[C---:B-1----:R-:W-:Y:S01]  /*32f0*/  LEA R4, R11.reuse, UR37, 0x4 ;  /* 0x000000250b047c11 */ /* 0x042fe2000f8e20ff */
[----:B------:R-:W-:Y:S01]  /*3300*/  VIADD R0, R0, 0x1a0 ;  /* 0x000001a000007836 */ /* 0x000fe20000000000 */
[----:B------:R-:W-:Y:S01]  /*3310*/  SEL R8, R8, RZ, P0 ;  /* 0x000000ff08087207 */ /* 0x000fe20000000000 */
[----:B------:R-:W-:-:S03]  /*3320*/  VIADD R11, R11, 0x1 ;  /* 0x000000010b0b7836 */ /* 0x000fc60000000000 */
[----:B------:R-:W1:Y:S01]  /*3330*/  LDS.128 R4, [R4+0x220] ;  /* 0x0002200004047984 */ /* 0x000e620000000c00 */
[----:B------:R-:W-:Y:S02]  /*3340*/  PRMT R0, RZ, 0x654, R0 ;  /* 0x00000654ff007816 */ /* 0x000fe40000000000 */
[C---:B------:R-:W-:Y:S01]  /*3350*/  ISETP.NE.AND P1, PT, R11.reuse, 0x2, PT ;  /* 0x000000020b00780c */ /* 0x040fe20003f25270 */
[----:B------:R-:W-:Y:S01]  /*3360*/  @!PT LDS RZ, [RZ] ;  /* 0x00000000fffff984 */ /* 0x000fe20000000800 */
[----:B------:R-:W-:Y:S01]  /*3370*/  @!PT LDS RZ, [RZ] ;  /* 0x00000000fffff984 */ /* 0x000fe20000000800 */
[----:B------:R-:W-:Y:S01]  /*3380*/  @!PT LDS RZ, [RZ] ;  /* 0x00000000fffff984 */ /* 0x000fe20000000800 */
[----:B------:R-:W-:Y:S01]  /*3390*/  @!PT LDS RZ, [RZ] ;  /* 0x00000000fffff984 */ /* 0x000fe20000000800 */
[----:B------:R2:W-:Y:S06]  /*33a0*/  MEMBAR.ALL.CTA ;  /* 0x0000000000007992 */ /* 0x0005ec0000008000 */
[----:B--2---:R-:W2:Y:S01]  /*33b0*/  FENCE.VIEW.ASYNC.S ;  /* 0x00000000000073c6 */ /* 0x004ea20000000000 */
[----:B------:R-:W-:Y:S01]  /*33c0*/  SEL R11, R11, RZ, P1 ;  /* 0x000000ff0b0b7207 */ /* 0x000fe20000800000 */
[----:B--2---:R2:W-:Y:S01]  /*33d0*/  SYNCS.ARRIVE.TRANS64.RED.A1T0 RZ, [R0+URZ], RZ ;  /* 0x000000ff00ff79a7 */ /* 0x0045e200081004ff */
[----:B-1----:R-:W-:-:S02]  /*33e0*/  LOP3.LUT P3, RZ, R6, 0x1, RZ, 0xc0, !PT ;  /* 0x0000000106ff7812 */ /* 0x002fc4000786c0ff */
[----:B------:R-:W-:-:S04]  /*33f0*/  SEL R4, RZ, 0x1, P1 ;  /* 0x00000001ff047807 */ /* 0x000fc80000800000 */
[----:B------:R-:W-:Y:S02]  /*3400*/  LOP3.LUT R10, R10, R4, RZ, 0x3c, !PT ;  /* 0x000000040a0a7212 */ /* 0x000fe400078e3cff */
[----:B--2---:R-:W-:-:S04]  /*3410*/  SEL R0, RZ, 0x1, P0 ;  /* 0x00000001ff007807 */ /* 0x004fc80000000000 */
[----:B------:R-:W-:Y:S01]  /*3420*/  LOP3.LUT R9, R9, R0, RZ, 0x3c, !PT ;  /* 0x0000000009097212 */ /* 0x000fe200078e3cff */
[----:B------:R-:W-:Y:S06]  /*3430*/  @P3 BRA `(.L_x_61) ;  /* 0xfffffffc002c3947 */ /* 0x000fec000383ffff */
[----:B------:R-:W-:Y:S01]  /*3440*/  ULEA UR5, UR6, UR37, 0x3 ;  /* 0x0000002506057291 */ /* 0x000fe2000f8e18ff */
[----:B------:R-:W-:-:S08]  /*3450*/  SHF.L.U32 R2, R12, 0x1f, RZ ;  /* 0x0000001f0c027819 */ /* 0x000fd000000006ff */
[----:B------:R-:W1:Y:S02]  /*3460*/  SYNCS.PHASECHK.TRANS64 P0, [UR5+0x1a0], R2 ;  /* 0x0001a002ff0075a7 */ /* 0x000e640008001005 */
[----:B-1----:R-:W-:Y:S05]  /*3470*/  @P0 BRA `(.L_x_62) ;  /* 0x0000000000080947 */ /* 0x002fea0003800000 */
[----:B------:R-:W1:Y:S02]  /*3480*/  SYNCS.PHASECHK.TRANS64.TRYWAIT P0, [UR5+0x1a0], R2 ;  /* 0x0001a002ff0075a7 */ /* 0x000e640008001105 */
[----:B-1----:R-:W-:Y:S05]  /*3490*/  @!P0 BRA `(.L_x_63) ;  /* 0x0000006c00ac8947 */ /* 0x002fea0003800000 */
.L_x_62:
[----:B------:R-:W-:-:S04]  /*34a0*/  UIADD3 UR4, UPT, UPT, UR6, 0x1, URZ ;  /* 0x0000000106047890 */ /* 0x000fc8000fffe0ff */
[----:B------:R-:W-:-:S04]  /*34b0*/  UISETP.NE.AND UP0, UPT, UR4, 0x2, UPT ;  /* 0x000000020400788c */ /* 0x000fc8000bf05270 */
[----:B------:R-:W-:Y:S02]  /*34c0*/  USEL UR7, URZ, 0x1, UP0 ;  /* 0x00000001ff077887 */ /* 0x000fe40008000000 */
[----:B------:R-:W-:-:S04]  /*34d0*/  USEL UR4, UR4, URZ, UP0 ;  /* 0x000000ff04047287 */ /* 0x000fc80008000000 */
[----:B------:R-:W-:Y:S01]  /*34e0*/  ULEA UR4, UR4, UR37, 0x3 ;  /* 0x0000002504047291 */ /* 0x000fe2000f8e18ff */
[----:B-1----:R-:W-:-:S04]  /*34f0*/  LOP3.LUT R2, R12, UR7, RZ, 0x3c, !PT ;  /* 0x000000070c027c12 */ /* 0x002fc8000f8e3cff */
[----:B------:R-:W-:-:S04]  /*3500*/  SHF.L.U32 R0, R2, 0x1f, RZ ;  /* 0x0000001f02007819 */ /* 0x000fc800000006ff */
[----:B------:R-:W1:Y:S02]  /*3510*/  SYNCS.PHASECHK.TRANS64 P0, [UR4+0x1a0], R0 ;  /* 0x0001a000ff0075a7 */ /* 0x000e640008001004 */
[----:B-1----:R-:W-:Y:S05]  /*3520*/  @P0 EXIT ;  /* 0x000000000000094d */ /* 0x002fea0003800000 */
[----:B------:R-:W-:Y:S02]  /*3530*/  SHF.L.U32 R2, R2, 0x1f, RZ ;  /* 0x0000001f02027819 */ /* 0x000fe400000006ff */
[----:B------:R-:W-:-:S07]  /*3540*/  MOV R0, UR4 ;  /* 0x0000000400007c02 */ /* 0x000fce0008000f00 */
.L_x_64:
[----:B-1----:R1:W2:Y:S02]  /*3550*/  SYNCS.PHASECHK.TRANS64.TRYWAIT P0, [R0+URZ+0x1a0], R2 ;  /* 0x0001a002000075a7 */ /* 0x0022a400080011ff */
[----:B--2---:R-:W-:Y:S05]  /*3560*/  @!P0 NANOSLEEP.SYNCS 0x989680 ;  /* 0x009896800000895d */ /* 0x004fea0003900000 */
[----:B------:R-:W2:Y:S02]  /*3570*/  @!P0 SYNCS.PHASECHK.TRANS64 P0, [R0+URZ+0x1a0], R2 ;  /* 0x0001a002000085a7 */ /* 0x000ea400080010ff */
[----:B--2---:R-:W-:Y:S05]  /*3580*/  @P0 EXIT ;  /* 0x000000000000094d */ /* 0x004fea0003800000 */
[----:B------:R-:W-:Y:S05]  /*3590*/  BRA `(.L_x_64) ;  /* 0xfffffffc00ec7947 */ /* 0x000fea000383ffff */
.L_x_57:
[----:B------:R-:W-:-:S09]  /*35a0*/  UISETP.NE.AND UP1, UPT, UR8, URZ, UPT ;  /* 0x000000ff0800728c */ /* 0x000fd2000bf25270 */
[----:B------:R-:W-:Y:S05]  /*35b0*/  BRA.U UP1, `(.L_x_65) ;  /* 0x0000000d01787547 */ /* 0x000fea000b800000 */
[----:B------:R-:W-:Y:S01]  /*35c0*/  UMOV UR4, 0x40 ;  /* 0x0000004000047882 */ /* 0x000fe20000000000 */
[----:B------:R-:W-:Y:S01]  /*35d0*/  NOP ;  /* 0x0000000000007918 */ /* 0x000fe20000000000 */
[----:B------:R-:W-:Y:S01]  /*35e0*/  ULEA UR4, UR37, UR4, 0x18 ;  /* 0x0000000425047291 */ /* 0x000fe2000f8ec0ff */
[----:B------:R-:W-:Y:S02]  /*35f0*/  UMOV UR5, 0x400 ;  /* 0x0000040000057882 */ /* 0x000fe40000000000 */
[----:B------:R-:W-:-:S06]  /*3600*/  ULEA UR37, UR37, UR5, 0x18 ;  /* 0x0000000525257291 */ /* 0x000fcc000f8ec0ff */
[----:B------:R-:W1:Y:S02]  /*3610*/  LDS.U8 R0, [UR4+0x1c] ;  /* 0x00001c04ff007984 */ /* 0x000e640008000000 */
[----:B-1----:R-:W-:-:S13]  /*3620*/  ISETP.NE.AND P0, PT, R0, RZ, PT ;  /* 0x000000ff0000720c */ /* 0x002fda0003f05270 */
[----:B------:R-:W-:Y:S05]  /*3630*/  @P0 BRA `(.L_x_66) ;  /* 0x0000000000580947 */ /* 0x000fea0003800000 */
[----:B------:R-:W-:-:S13]  /*3640*/  ELECT P0, URZ, PT ;  /* 0x0000000000ff782f */ /* 0x000fda0003800000 */
[----:B------:R-:W-:Y:S05]  /*3650*/  @!P0 BRA `(.L_x_67) ;  /* 0x0000000000608947 */ /* 0x000fea0003800000 */
[----:B------:R-:W-:Y:S01]  /*3660*/  UMOV UR5, 0x10 ;  /* 0x0000001000057882 */ /* 0x000fe20000000000 */
[----:B------:R-:W-:Y:S01]  /*3670*/  HFMA2 R0, -RZ, RZ, 0, 5.9604644775390625e-08 ;  /* 0x00000001ff007431 */ /* 0x000fe200000001ff */
[----:B------:R-:W-:-:S03]  /*3680*/  MOV R2, 0xffff ;  /* 0x0000ffff00027802 */ /* 0x000fc60000000f00 */
[----:B------:R-:W-:Y:S04]  /*3690*/  DEPBAR.LE SB1, 0x36 ;  /* 0x00009d800000791a */ /* 0x000fe80000000000 */
[----:B------:R-:W1:Y:S02]  /*36a0*/  UTCATOMSWS.FIND_AND_SET.ALIGN UP0, UR5, UR5 ;  /* 0x00000005000575e3 */ /* 0x000e640008000800 */
[----:B-1----:R-:W-:Y:S01]  /*36b0*/  MOV R3, UR5 ;  /* 0x0000000500037c02 */ /* 0x002fe20008000f00 */
[----:B------:R-:W-:Y:S06]  /*36c0*/  BRA.U UP0, `(.L_x_68) ;  /* 0x0000000100187547 */ /* 0x000fec000b800000 */
.L_x_69:
[----:B------:R-:W-:Y:S05]  /*36d0*/  NANOSLEEP 0x64 ;  /* 0x000000640000795d */ /* 0x000fea0003800000 */
[----:B------:R-:W-:-:S05]  /*36e0*/  UMOV UR5, 0x10 ;  /* 0x0000001000057882 */ /* 0x000fca0000000000 */
[----:B------:R-:W-:Y:S04]  /*36f0*/  DEPBAR.LE SB1, 0x36 ;  /* 0x00009d800000791a */ /* 0x000fe80000000000 */
[----:B------:R-:W1:Y:S02]  /*3700*/  UTCATOMSWS.FIND_AND_SET.ALIGN UP0, UR5, UR5 ;  /* 0x00000005000575e3 */ /* 0x000e640008000800 */
[----:B-1----:R-:W-:Y:S01]  /*3710*/  MOV R3, UR5 ;  /* 0x0000000500037c02 */ /* 0x002fe20008000f00 */
[----:B------:R-:W-:Y:S05]  /*3720*/  BRA.U !UP0, `(.L_x_69) ;  /* 0xfffffffd08e87547 */ /* 0x000fea000b83ffff */
.L_x_68:
[-C--:B------:R-:W-:Y:S02]  /*3730*/  SHF.L.U32 R2, R2, R3.reuse, RZ ;  /* 0x0000000302027219 */ /* 0x080fe400000006ff */
[----:B------:R-:W-:Y:S01]  /*3740*/  SHF.L.U32 R0, R0, R3, RZ ;  /* 0x0000000300007219 */ /* 0x000fe200000006ff */
[----:B------:R-:W-:Y:S02]  /*3750*/  IMAD.SHL.U32 R3, R3, 0x20, RZ ;  /* 0x0000002003037824 */ /* 0x000fe400078e00ff */
[----:B------:R1:W-:Y:S04]  /*3760*/  ATOMS.OR RZ, [UR4+0x14], R2 ;  /* 0x00001402ffff798c */ /* 0x0003e8000b000004 */
[----:B------:R1:W-:Y:S04]  /*3770*/  ATOMS.OR RZ, [UR4+0x18], R0 ;  /* 0x00001800ffff798c */ /* 0x0003e8000b000004 */
[----:B------:R1:W-:Y:S01]  /*3780*/  STS [UR37+0x240], R3 ;  /* 0x00024003ff007988 */ /* 0x0003e20008000825 */
[----:B------:R-:W-:Y:S05]  /*3790*/  BRA `(.L_x_67) ;  /* 0x0000000000107947 */ /* 0x000fea0003800000 */
.L_x_66:
[----:B------:R-:W-:Y:S02]  /*37a0*/  MOV R0, 0xffffffff ;  /* 0xffffffff00007802 */ /* 0x000fe40000000f00 */
[----:B------:R-:W-:-:S03]  /*37b0*/  MOV R2, 0x37e0 ;  /* 0x000037e000027802 */ /* 0x000fc60000000f00 */
[----:B------:R1:W-:Y:S04]  /*37c0*/  STS [UR37+0x240], R0 ;  /* 0x00024000ff007988 */ /* 0x0003e80008000825 */
[----:B-1-3-5:R-:W-:Y:S05]  /*37d0*/  CALL.REL.NOINC `($__internal_1_$__cuda_sm10x_tcgen05_guardrail_trap_phase_invalid_during_alloc) ;  /* 0x0000007000f07944 */ /* 0x02afea0003c00000 */
.L_x_67:
[----:B------:R-:W-:Y:S05]  /*37e0*/  WARPSYNC.ALL ;  /* 0x0000000000007948 */ /* 0x000fea0003800000 */
[----:B------:R-:W2:Y:S01]  /*37f0*/  S2UR UR6, SR_CgaCtaId ;  /* 0x00000000000679c3 */ /* 0x000ea20000008800 */
[----:B------:R-:W-:Y:S01]  /*3800*/  UMOV UR4, 0x400 ;  /* 0x0000040000047882 */ /* 0x000fe20000000000 */
[----:B------:R-:W-:-:S06]  /*3810*/  NOP ;  /* 0x0000000000007918 */ /* 0x000fcc0000000000 */
[----:B------:R-:W-:Y:S06]  /*3820*/  BAR.ARV 0x6, 0xa0 ;  /* 0x0182800000007b1d */ /* 0x000fec0000002000 */
[----:B------:R-:W4:Y:S01]  /*3830*/  LDCU UR7, c[0x0][0x38c] ;  /* 0x00007180ff0777ac */ /* 0x000f220008000800 */
[----:B------:R-:W-:Y:S01]  /*3840*/  IMAD.MOV.U32 R11, RZ, RZ, 0x1 ;  /* 0x00000001ff0b7424 */ /* 0x000fe200078e00ff */
[----:B------:R-:W-:Y:S01]  /*3850*/  CS2R R8, SRZ ;  /* 0x0000000000087805 */ /* 0x000fe2000001ff00 */
[----:B------:R-:W-:Y:S01]  /*3860*/  IMAD.MOV.U32 R10, RZ, RZ, RZ ;  /* 0x000000ffff0a7224 */ /* 0x000fe200078e00ff */
[----:B------:R-:W-:Y:S01]  /*3870*/  UMOV UR18, URZ ;  /* 0x000000ff00127c82 */ /* 0x000fe20008000000 */
[----:B------:R-:W-:Y:S01]  /*3880*/  UMOV UR17, URZ ;  /* 0x000000ff00117c82 */ /* 0x000fe20008000000 */
[----:B------:R-:W-:Y:S01]  /*3890*/  UMOV UR20, 0x0 ;  /* 0x0000000000147882 */ /* 0x000fe20000000000 */
[----:B------:R-:W-:Y:S01]  /*38a0*/  UMOV UR21, 0x4400010 ;  /* 0x0440001000157882 */ /* 0x000fe20000000000 */
[----:B--2---:R-:W-:Y:S01]  /*38b0*/  ULEA UR6, UR6, UR4, 0x18 ;  /* 0x0000000406067291 */ /* 0x004fe2000f8ec0ff */
[----:B------:R-:W2:Y:S03]  /*38c0*/  LDCU UR4, c[0x0][0x38c] ;  /* 0x00007180ff0477ac */ /* 0x000ea60008000800 */
[----:B------:R-:W-:-:S02]  /*38d0*/  UIADD3 UR11, UPT, UPT, UR6, 0x6600, URZ ;  /* 0x00006600060b7890 */ /* 0x000fc4000fffe0ff */
[----:B----4-:R-:W-:-:S03]  /*38e0*/  UIADD3 UR7, UPT, UPT, UR7, 0x1f, URZ ;  /* 0x0000001f07077890 */ /* 0x010fc6000fffe0ff */
[----:B-1----:R-:W1:Y:S01]  /*38f0*/  LDS R0, [UR6+0x240] ;  /* 0x00024006ff007984 */ /* 0x002e620008000800 */
[----:B------:R-:W-:Y:S02]  /*3900*/  UIADD3 UR12, UPT, UPT, UR6, 0x10600, URZ ;  /* 0x00010600060c7890 */ /* 0x000fe4000fffe0ff */
[----:B------:R-:W-:Y:S02]  /*3910*/  USHF.R.S32.HI UR5, URZ, 0x1f, UR7 ;  /* 0x0000001fff057899 */ /* 0x000fe40008011407 */
[----:B------:R-:W-:Y:S02]  /*3920*/  USHF.R.U32.HI UR11, URZ, 0x4, UR11 ;  /* 0x00000004ff0b7899 */ /* 0x000fe4000801160b */
[----:B------:R-:W-:Y:S02]  /*3930*/  ULEA.HI UR5, UR5, UR7, URZ, 0x5 ;  /* 0x0000000705057291 */ /* 0x000fe4000f8f28ff */
[----:B------:R-:W-:Y:S02]  /*3940*/  USHF.R.U32.HI UR12, URZ, 0x4, UR12 ;  /* 0x00000004ff0c7899 */ /* 0x000fe4000801160c */
[----:B------:R-:W-:-:S02]  /*3950*/  USHF.R.S32.HI UR5, URZ, 0x5, UR5 ;  /* 0x00000005ff057899 */ /* 0x000fc40008011405 */
[----:B------:R-:W-:Y:S02]  /*3960*/  ULOP3.LUT UR11, UR11, 0x3fff, URZ, 0xc0, !UPT ;  /* 0x00003fff0b0b7892 */ /* 0x000fe4000f8ec0ff */
[----:B------:R-:W-:Y:S02]  /*3970*/  UISETP.LT.AND UP0, UPT, UR5, 0x1, UPT ;  /* 0x000000010500788c */ /* 0x000fe4000bf01270 */
[----:B------:R-:W-:Y:S02]  /*3980*/  ULOP3.LUT UR12, UR12, 0x3fff, URZ, 0xc0, !UPT ;  /* 0x00003fff0c0c7892 */ /* 0x000fe4000f8ec0ff */
[----:B------:R-:W-:Y:S02]  /*3990*/  USEL UR10, UR5, 0x1, !UP0 ;  /* 0x00000001050a7887 */ /* 0x000fe4000c000000 */
[----:B------:R-:W-:Y:S02]  /*39a0*/  ULOP3.LUT UR11, UR11, 0x10000, URZ, 0xfc, !UPT ;  /* 0x000100000b0b7892 */ /* 0x000fe4000f8efcff */
[----:B------:R-:W-:-:S02]  /*39b0*/  ULOP3.LUT UR12, UR12, 0x10000, URZ, 0xfc, !UPT ;  /* 0x000100000c0c7892 */ /* 0x000fc4000f8efcff */
[----:B------:R-:W-:Y:S02]  /*39c0*/  UIADD3 UR10, UPT, UPT, -UR10, URZ, URZ ;  /* 0x000000ff0a0a7290 */ /* 0x000fe4000fffe1ff */
[----:B--2---:R-:W-:Y:S01]  /*39d0*/  UISETP.GE.AND UP3, UPT, UR4, 0x1, UPT ;  /* 0x000000010400788c */ /* 0x004fe2000bf66270 */
[----:B-1----:R-:W-:-:S15]  /*39e0*/  R2UR UR19, R0 ;  /* 0x00000000001372ca */ /* 0x002fde00000e0000 */
.L_x_76:
[----:B------:R-:W-:Y:S02]  /*39f0*/  LEA R0, R10, UR6, 0x3 ;  /* 0x000000060a007c11 */ /* 0x000fe4000f8e18ff */
[----:B------:R-:W-:Y:S02]  /*3a00*/  SHF.L.U32 R2, R9, 0x1f, RZ ;  /* 0x0000001f09027819 */ /* 0x000fe400000006ff */
[----:B------:R-:W-:Y:S01]  /*3a10*/  PLOP3.LUT P0, PT, PT, PT, UP3, 0x80, 0x8 ;  /* 0x000000000008781c */ /* 0x000fe20003f0f038 */
[----:B------:R-:W-:Y:S01]  /*3a20*/  VIADD R3, R0, 0x1a0 ;  /* 0x000001a000037836 */ /* 0x000fe20000000000 */
[----:B-1----:R-:W1:Y:S02]  /*3a30*/  SYNCS.PHASECHK.TRANS64.TRYWAIT P1, [R0+URZ+0x190], R2 ;  /* 0x00019002000075a7 */ /* 0x002e6400080211ff */
[----:B-1--4-:R-:W-:Y:S09]  /*3a40*/  @!P1 BRA `(.L_x_70) ;  /* 0x0000006800589947 */ /* 0x012ff20003800000 */
.L_x_189:
[----:B------:R-:W-:Y:S01]  /*3a50*/  LEA R4, R10, UR6, 0x4 ;  /* 0x000000060a047c11 */ /* 0x000fe2000f8e20ff */
[----:B------:R-:W-:Y:S01]  /*3a60*/  @UP3 ULEA UR4, UR17, UR6, 0x3 ;  /* 0x0000000611043291 */ /* 0x000fe2000f8e18ff */
[----:B------:R-:W-:Y:S01]  /*3a70*/  PLOP3.LUT P2, PT, PT, PT, PT, 0x80, 0x8 ;  /* 0x000000000008781c */ /* 0x000fe20003f4f070 */
[----:B------:R-:W-:Y:S01]  /*3a80*/  ULEA UR9, UR18, UR6, 0x3 ;  /* 0x0000000612097291 */ /* 0x000fe2000f8e18ff */
[----:B------:R-:W-:Y:S02]  /*3a90*/  PRMT R3, RZ, 0x654, R3 ;  /* 0x00000654ff037816 */ /* 0x000fe40000000003 */
[----:B------:R-:W2:Y:S01]  /*3aa0*/  LDS.128 R4, [R4+0x220] ;  /* 0x0002200004047984 */ /* 0x000ea20000000c00 */
[----:B-1----:R-:W-:Y:S02]  /*3ab0*/  @P0 SHF.L.U32 R2, R8, 0x1f, RZ ;  /* 0x0000001f08020819 */ /* 0x002fe400000006ff */
[----:B------:R-:W-:Y:S01]  /*3ac0*/  SHF.L.U32 R0, R11, 0x1f, RZ ;  /* 0x0000001f0b007819 */ /* 0x000fe200000006ff */
[----:B------:R-:W-:Y:S01]  /*3ad0*/  @!PT LDS RZ, [RZ] ;  /* 0x00000000fffff984 */ /* 0x000fe20000000800 */
[----:B------:R-:W-:Y:S01]  /*3ae0*/  @!PT LDS RZ, [RZ] ;  /* 0x00000000fffff984 */ /* 0x000fe20000000800 */
[----:B------:R-:W-:Y:S01]  /*3af0*/  @!PT LDS RZ, [RZ] ;  /* 0x00000000fffff984 */ /* 0x000fe20000000800 */
[----:B------:R-:W-:Y:S01]  /*3b00*/  @!PT LDS RZ, [RZ] ;  /* 0x00000000fffff984 */ /* 0x000fe20000000800 */
[----:B------:R1:W-:Y:S06]  /*3b10*/  MEMBAR.ALL.CTA ;  /* 0x0000000000007992 */ /* 0x0003ec0000008000 */
[----:B-1----:R-:W1:Y:S02]  /*3b20*/  FENCE.VIEW.ASYNC.S ;  /* 0x00000000000073c6 */ /* 0x002e640000000000 */
[----:B-1----:R1:W-:Y:S01]  /*3b30*/  SYNCS.ARRIVE.TRANS64.RED.A1T0 RZ, [R3+URZ], RZ ;  /* 0x000000ff03ff79a7 */ /* 0x0023e200081004ff */
[----:B------:R1:W4:Y:S01]  /*3b40*/  @P0 SYNCS.PHASECHK.TRANS64.TRYWAIT P2, [UR4], R2 ;  /* 0x00000002ff0005a7 */ /* 0x0003220008041104 */
[----:B--2---:R-:W-:Y:S01]  /*3b50*/  LOP3.LUT P1, RZ, R6, 0x1, RZ, 0xc0, !PT ;  /* 0x0000000106ff7812 */ /* 0x004fe2000782c0ff */
[----:B------:R-:W2:Y:S02]  /*3b60*/  SYNCS.PHASECHK.TRANS64.TRYWAIT P0, [UR9+0x1d0], R0 ;  /* 0x0001d000ff0075a7 */ /* 0x000ea40008001109 */
[----:B-12-4-:R-:W-:Y:S10]  /*3b70*/  @!P0 BRA `(.L_x_71) ;  /* 0x0000006800208947 */ /* 0x016ff40003800000 */
.L_x_191:
[----:B------:R-:W-:Y:S01]  /*3b80*/  IADD3 R10, PT, PT, R10, 0x1, RZ ;  /* 0x000000010a0a7810 */ /* 0x000fe20007ffe0ff */
[----:B------:R-:W-:Y:S06]  /*3b90*/  BRA.U !UP3, `(.L_x_72) ;  /* 0x000000010ba07547 */ /* 0x000fec000b800000 */
[----:B------:R-:W-:Y:S02]  /*3ba0*/  ULEA.HI UR8, UR18, UR18, URZ, 0x1 ;  /* 0x0000001212087291 */ /* 0x000fe4000f8f08ff */
[----:B------:R-:W-:Y:S02]  /*3bb0*/  UPLOP3.LUT UP4, UPT, UPT, UPT, UPT, 0x40, 0x4 ;  /* 0x000000000004789c */ /* 0x000fe40003f8e870 */
[----:B------:R-:W-:Y:S02]  /*3bc0*/  USHF.L.U32 UR4, UR8, 0x7, URZ ;  /* 0x0000000708047899 */ /* 0x000fe400080006ff */
[----:B------:R-:W-:Y:S02]  /*3bd0*/  ULOP3.LUT UR8, UR8, 0xffe, URZ, 0xc0, !UPT ;  /* 0x00000ffe08087892 */ /* 0x000fe4000f8ec0ff */
[----:B------:R-:W-:Y:S02]  /*3be0*/  ULOP3.LUT UR4, UR4, 0xffffff00, URZ, 0xc0, !UPT ;  /* 0xffffff0004047892 */ /* 0x000fe4000f8ec0ff */
[----:B------:R-:W-:-:S02]  /*3bf0*/  UIADD3 UR8, UPT, UPT, -UR8, UR18, URZ ;  /* 0x0000001208087290 */ /* 0x000fc4000fffe1ff */
[----:B------:R-:W-:Y:S01]  /*3c00*/  UIADD3 UR4, UPT, UPT, UR19, UR4, URZ ;  /* 0x0000000413047290 */ /* 0x000fe2000fffe0ff */
[----:B------:R-:W-:Y:S01]  /*3c10*/  UMOV UR16, UR10 ;  /* 0x0000000a00107c82 */ /* 0x000fe20008000000 */
[----:B------:R-:W-:Y:S02]  /*3c20*/  UMOV UR15, UR5 ;  /* 0x00000005000f7c82 */ /* 0x000fe40008000000 */
[----:B------:R-:W-:Y:S01]  /*3c30*/  ULEA UR8, UR8, UR4, 0x14 ;  /* 0x0000000408087291 */ /* 0x000fe2000f8ea0ff */
[----:B------:R-:W-:-:S11]  /*3c40*/  UMOV UR14, UR17 ;  /* 0x00000011000e7c82 */ /* 0x000fd60008000000 */
.L_x_75:
[----:B------:R-:W-:Y:S02]  /*3c50*/  UIADD3 UR16, UPT, UPT, UR16, 0x1, URZ ;  /* 0x0000000110107890 */ /* 0x000fe4000fffe0ff */
[----:B--2---:R-:W-:Y:S02]  /*3c60*/  ULEA UR7, UR14, UR6, 0x3 ;  /* 0x000000060e077291 */ /* 0x004fe4000f8e18ff */
[----:B------:R-:W-:Y:S01]  /*3c70*/  UISETP.NE.AND UP0, UPT, UR16, URZ, UPT ;  /* 0x000000ff1000728c */ /* 0x000fe2000bf05270 */
[----:B----4-:R-:W-:Y:S10]  /*3c80*/  @P2 BRA `(.L_x_73) ;  /* 0x00000000000c2947 */ /* 0x010ff40003800000 */
[----:B-1----:R-:W-:Y:S04]  /*3c90*/  SHF.L.U32 R2, R8, 0x1f, RZ ;  /* 0x0000001f08027819 */ /* 0x002fe800000006ff */
[----:B------:R-:W1:Y:S02]  /*3ca0*/  SYNCS.PHASECHK.TRANS64.TRYWAIT P0, [UR7], R2 ;  /* 0x00000002ff0075a7 */ /* 0x000e640008001107 */
[----:B-1----:R-:W-:Y:S05]  /*3cb0*/  @!P0 BRA `(.L_x_74) ;  /* 0x0000006400e88947 */ /* 0x002fea0003800000 */
.L_x_73:
[----:B------:R-:W-:Y:S01]  /*3cc0*/  UISETP.NE.AND UP1, UPT, UR15, 0x1, UPT ;  /* 0x000000010f00788c */ /* 0x000fe2000bf25270 */
[----:B------:R-:W-:Y:S01]  /*3cd0*/  PLOP3.LUT P2, PT, PT, PT, PT, 0x80, 0x8 ;  /* 0x000000000008781c */ /* 0x000fe20003f4f070 */
[----:B------:R-:W-:Y:S02]  /*3ce0*/  UIADD3 UR17, UPT, UPT, UR14, 0x1, URZ ;  /* 0x000000010e117890 */ /* 0x000fe4000fffe0ff */
[----:B------:R-:W-:Y:S02]  /*3cf0*/  ULEA UR22, UR14, UR12, 0x9 ;  /* 0x0000000c0e167291 */ /* 0x000fe4000f8e48ff */
[----:B------:R-:W-:Y:S01]  /*3d00*/  UISETP.NE.AND UP2, UPT, UR17, 0x14, UPT ;  /* 0x000000141100788c */ /* 0x000fe2000bf45270 */
[----:B------:R-:W-:Y:S01]  /*3d10*/  PLOP3.LUT P0, PT, PT, PT, UP1, 0x80, 0x8 ;  /* 0x000000000008781c */ /* 0x000fe20003f0f018 */
[----:B------:R-:W-:Y:S02]  /*3d20*/  ULEA UR24, UR14, UR11, 0x7 ;  /* 0x0000000b0e187291 */ /* 0x000fe4000f8e38ff */
[----:B------:R-:W-:Y:S02]  /*3d30*/  USEL UR13, URZ, 0x1, UP2 ;  /* 0x00000001ff0d7887 */ /* 0x000fe40009000000 */
[----:B------:R-:W-:Y:S02]  /*3d40*/  USEL UR17, UR17, URZ, UP2 ;  /* 0x000000ff11117287 */ /* 0x000fe40009000000 */
[----:B------:R-:W-:Y:S02]  /*3d50*/  UIADD3 UR7, UPT, UPT, UR7, 0xa0, URZ ;  /* 0x000000a007077890 */ /* 0x000fe4000fffe0ff */
[----:B------:R-:W-:Y:S01]  /*3d60*/  @UP1 ULEA UR4, UR17, UR6, 0x3 ;  /* 0x0000000611041291 */ /* 0x000fe2000f8e18ff */
[----:B------:R-:W-:Y:S01]  /*3d70*/  LOP3.LUT R8, R8, UR13, RZ, 0x3c, !PT ;  /* 0x0000000d08087c12 */ /* 0x000fe2000f8e3cff */
[----:B------:R-:W-:Y:S01]  /*3d80*/  UMOV UR23, 0xc0004010 ;  /* 0xc000401000177882 */ /* 0x000fe20000000000 */
[----:B------:R-:W-:Y:S01]  /*3d90*/  UMOV UR25, 0xc0004010 ;  /* 0xc000401000197882 */ /* 0x000fe20000000000 */
[----:B------:R-:W-:Y:S01]  /*3da0*/  UIADD3 UR15, UPT, UPT, UR15, -0x1, URZ ;  /* 0xffffffff0f0f7890 */ /* 0x000fe2000fffe0ff */
[----:B-1----:R-:W-:Y:S01]  /*3db0*/  @P0 SHF.L.U32 R0, R8, 0x1f, RZ ;  /* 0x0000001f08000819 */ /* 0x002fe200000006ff */
[----:B------:R-:W-:Y:S03]  /*3dc0*/  UMOV UR14, UR17 ;  /* 0x00000011000e7c82 */ /* 0x000fe60008000000 */
[----:B------:R2:W4:Y:S01]  /*3dd0*/  @P0 SYNCS.PHASECHK.TRANS64.TRYWAIT P2, [UR4], R0 ;  /* 0x00000000ff0005a7 */ /* 0x0005220008041104 */
[----:B------:R2:W-:Y:S01]  /*3de0*/  UTCQMMA gdesc[UR24], gdesc[UR22], tmem[UR8], tmem[UR20], idesc[UR21], UP4 ;  /* 0x00ff1416180075ea */ /* 0x0005e2000a000308 */
[----:B------:R-:W-:Y:S01]  /*3df0*/  UPLOP3.LUT UP4, UPT, UPT, UPT, UPT, 0x80, 0x8 ;  /* 0x000000000008789c */ /* 0x000fe20003f8f070 */
[----:B------:R2:W-:Y:S01]  /*3e00*/  UTCBAR [UR7], URZ ;  /* 0x000000ff070073e9 */ /* 0x0005e200080000ff */
[----:B------:R-:W-:Y:S09]  /*3e10*/  BRA.U UP0, `(.L_x_75) ;  /* 0xfffffffd008c7547 */ /* 0x000ff2000b83ffff */
.L_x_72:
[----:B------:R-:W-:Y:S01]  /*3e20*/  UIADD3 UR18, UPT, UPT, UR18, 0x1, URZ ;  /* 0x0000000112127890 */ /* 0x000fe2000fffe0ff */
[C---:B------:R-:W-:Y:S01]  /*3e30*/  ISETP.NE.AND P0, PT, R10.reuse, 0x2, PT ;  /* 0x000000020a00780c */ /* 0x040fe20003f05270 */
[----:B------:R-:W-:Y:S02]  /*3e40*/  UIADD3 UR9, UPT, UPT, UR9, 0x1b0, URZ ;  /* 0x000001b009097890 */ /* 0x000fe4000fffe0ff */
[----:B------:R-:W-:Y:S01]  /*3e50*/  UISETP.NE.AND UP0, UPT, UR18, 0x4, UPT ;  /* 0x000000041200788c */ /* 0x000fe2000bf05270 */
[----:B-12---:R-:W-:Y:S02]  /*3e60*/  SEL R0, RZ, 0x1, P0 ;  /* 0x00000001ff007807 */ /* 0x006fe40000000000 */
[----:B------:R-:W-:Y:S01]  /*3e70*/  SEL R10, R10, RZ, P0 ;  /* 0x000000ff0a0a7207 */ /* 0x000fe20000000000 */
[----:B------:R-:W-:Y:S01]  /*3e80*/  USEL UR4, URZ, 0x1, UP0 ;  /* 0x00000001ff047887 */ /* 0x000fe20008000000 */
[----:B------:R-:W-:Y:S01]  /*3e90*/  LOP3.LUT R9, R9, R0, RZ, 0x3c, !PT ;  /* 0x0000000009097212 */ /* 0x000fe200078e3cff */
[----:B------:R-:W-:Y:S01]  /*3ea0*/  USEL UR18, UR18, URZ, UP0 ;  /* 0x000000ff12127287 */ /* 0x000fe20008000000 */
[----:B------:R1:W-:Y:S03]  /*3eb0*/  UTCBAR [UR9], URZ ;  /* 0x000000ff090073e9 */ /* 0x0003e600080000ff */
[----:B------:R-:W-:Y:S01]  /*3ec0*/  LOP3.LUT R11, R11, UR4, RZ, 0x3c, !PT ;  /* 0x000000040b0b7c12 */ /* 0x000fe2000f8e3cff */
[----:B------:R-:W-:Y:S07]  /*3ed0*/  @P1 BRA `(.L_x_76) ;  /* 0xfffffff800c41947 */ /* 0x000fee000383ffff */
[----:B------:R-:W2:Y:S01]  /*3ee0*/  S2UR UR4, SR_CgaCtaId ;  /* 0x00000000000479c3 */ /* 0x000ea20000008800 */
[----:B------:R-:W-:Y:S01]  /*3ef0*/  ELECT P0, URZ, PT ;  /* 0x0000000000ff782f */ /* 0x000fe20003800000 */
[----:B------:R-:W-:Y:S01]  /*3f00*/  IMAD.MOV.U32 R0, RZ, RZ, 0x1 ;  /* 0x00000001ff007424 */ /* 0x000fe200078e00ff */
[----:B------:R-:W-:Y:S01]  /*3f10*/  UIADD3 UR6, UPT, UPT, UR6, 0x1d0, URZ ;  /* 0x000001d006067890 */ /* 0x000fe2000fffe0ff */
[----:B------:R-:W-:Y:S01]  /*3f20*/  SHF.L.U32 R2, R11, 0x1f, RZ ;  /* 0x0000001f0b027819 */ /* 0x000fe200000006ff */
[----:B------:R-:W-:-:S03]  /*3f30*/  UMOV UR5, 0x40 ;  /* 0x0000004000057882 */ /* 0x000fc60000000000 */
[----:B------:R-:W-:Y:S01]  /*3f40*/  UVIRTCOUNT.DEALLOC.SMPOOL 0x80 ;  /* 0x000000800000784c */ /* 0x000fe20000000000 */
[----:B--2---:R-:W-:Y:S02]  /*3f50*/  ULEA UR4, UR4, UR5, 0x18 ;  /* 0x0000000504047291 */ /* 0x004fe4000f8ec0ff */
[----:B------:R-:W-:-:S07]  /*3f60*/  ULEA UR5, UR18, UR6, 0x3 ;  /* 0x0000000612057291 */ /* 0x000fce000f8e18ff */
[----:B------:R2:W-:Y:S02]  /*3f70*/  @P0 STS.U8 [UR4+0x1c], R0 ;  /* 0x00001c00ff000988 */ /* 0x0005e40008000004 */
[----:B------:R-:W3:Y:S02]  /*3f80*/  SYNCS.PHASECHK.TRANS64.TRYWAIT P0, [UR5], R2 ;  /* 0x00000002ff0075a7 */ /* 0x000ee40008001105 */
[----:B--23--:R-:W-:Y:S05]  /*3f90*/  @!P0 BRA `(.L_x_77) ;  /* 0x0000006400488947 */ /* 0x00cfea0003800000 */
.L_x_194:
[----:B------:R-:W-:-:S04]  /*3fa0*/  UIADD3 UR7, UPT, UPT, UR18, 0x1, URZ ;  /* 0x0000000112077890 */ /* 0x000fc8000fffe0ff */
[----:B------:R-:W-:-:S04]  /*3fb0*/  UISETP.NE.AND UP0, UPT, UR7, 0x4, UPT ;  /* 0x000000040700788c */ /* 0x000fc8000bf05270 */
[----:B------:R-:W-:Y:S02]  /*3fc0*/  USEL UR8, URZ, 0x1, UP0 ;  /* 0x00000001ff087887 */ /* 0x000fe40008000000 */
[----:B------:R-:W-:-:S04]  /*3fd0*/  USEL UR7, UR7, URZ, UP0 ;  /* 0x000000ff07077287 */ /* 0x000fc80008000000 */
[----:B------:R-:W-:Y:S01]  /*3fe0*/  ULEA UR5, UR7, UR6, 0x3 ;  /* 0x0000000607057291 */ /* 0x000fe2000f8e18ff */
[----:B--2---:R-:W-:-:S04]  /*3ff0*/  LOP3.LUT R2, R11, UR8, RZ, 0x3c, !PT ;  /* 0x000000080b027c12 */ /* 0x004fc8000f8e3cff */
[----:B------:R-:W-:-:S04]  /*4000*/  SHF.L.U32 R3, R2, 0x1f, RZ ;  /* 0x0000001f02037819 */ /* 0x000fc800000006ff */
[----:B------:R-:W2:Y:S02]  /*4010*/  SYNCS.PHASECHK.TRANS64.TRYWAIT P0, [UR5], R3 ;  /* 0x00000003ff0075a7 */ /* 0x000ea40008001105 */
[----:B--2---:R-:W-:Y:S05]  /*4020*/  @!P0 BRA `(.L_x_78) ;  /* 0x00000064003c8947 */ /* 0x004fea0003800000 */
.L_x_196:
[----:B------:R-:W-:-:S04]  /*4030*/  UIADD3 UR7, UPT, UPT, UR7, 0x1, URZ ;  /* 0x0000000107077890 */ /* 0x000fc8000fffe0ff */
[----:B------:R-:W-:-:S04]  /*4040*/  UISETP.NE.AND UP0, UPT, UR7, 0x4, UPT ;  /* 0x000000040700788c */ /* 0x000fc8000bf05270 */
[----:B------:R-:W-:Y:S02]  /*4050*/  USEL UR8, URZ, 0x1, UP0 ;  /* 0x00000001ff087887 */ /* 0x000fe40008000000 */
[----:B------:R-:W-:-:S04]  /*4060*/  USEL UR7, UR7, URZ, UP0 ;  /* 0x000000ff07077287 */ /* 0x000fc80008000000 */
[----:B------:R-:W-:Y:S01]  /*4070*/  ULEA UR5, UR7, UR6, 0x3 ;  /* 0x0000000607057291 */ /* 0x000fe2000f8e18ff */
[----:B------:R-:W-:-:S04]  /*4080*/  LOP3.LUT R2, R2, UR8, RZ, 0x3c, !PT ;  /* 0x0000000802027c12 */ /* 0x000fc8000f8e3cff */
[----:B--2---:R-:W-:-:S04]  /*4090*/  SHF.L.U32 R3, R2, 0x1f, RZ ;  /* 0x0000001f02037819 */ /* 0x004fc800000006ff */
[----:B------:R-:W2:Y:S02]  /*40a0*/  SYNCS.PHASECHK.TRANS64.TRYWAIT P0, [UR5], R3 ;  /* 0x00000003ff0075a7 */ /* 0x000ea40008001105 */
[----:B--2---:R-:W-:Y:S05]  /*40b0*/  @!P0 BRA `(.L_x_79) ;  /* 0x0000006400308947 */ /* 0x004fea0003800000 */
.L_x_198:
[----:B------:R-:W-:-:S04]  /*40c0*/  UIADD3 UR7, UPT, UPT, UR7, 0x1, URZ ;  /* 0x0000000107077890 */ /* 0x000fc8000fffe0ff */
[----:B------:R-:W-:-:S04]  /*40d0*/  UISETP.NE.AND UP0, UPT, UR7, 0x4, UPT ;  /* 0x000000040700788c */ /* 0x000fc8000bf05270 */
[----:B------:R-:W-:Y:S02]  /*40e0*/  USEL UR5, URZ, 0x1, UP0 ;  /* 0x00000001ff057887 */ /* 0x000fe40008000000 */
[----:B------:R-:W-:-:S04]  /*40f0*/  USEL UR7, UR7, URZ, UP0 ;  /* 0x000000ff07077287 */ /* 0x000fc80008000000 */
[----:B------:R-:W-:Y:S01]  /*4100*/  ULEA UR7, UR7, UR6, 0x3 ;  /* 0x0000000607077291 */ /* 0x000fe2000f8e18ff */
[----:B------:R-:W-:-:S04]  /*4110*/  LOP3.LUT R2, R2, UR5, RZ, 0x3c, !PT ;  /* 0x0000000502027c12 */ /* 0x000fc8000f8e3cff */
[----:B------:R-:W-:-:S04]  /*4120*/  SHF.L.U32 R2, R2, 0x1f, RZ ;  /* 0x0000001f02027819 */ /* 0x000fc800000006ff */
[----:B------:R-:W3:Y:S02]  /*4130*/  SYNCS.PHASECHK.TRANS64.TRYWAIT P0, [UR7], R2 ;  /* 0x00000002ff0075a7 */ /* 0x000ee40008001107 */
[----:B---3--:R-:W-:Y:S05]  /*4140*/  @!P0 BRA `(.L_x_80) ;  /* 0x0000006400248947 */ /* 0x008fea0003800000 */
.L_x_200:
[----:B------:R-:W-:Y:S01]  /*4150*/  NOP ;  /* 0x0000000000007918 */ /* 0x000fe20000000000 */
[----:B--2---:R-:W2:Y:S01]  /*4160*/  LDS R0, [UR4+0x14] ;  /* 0x00001404ff007984 */ /* 0x004ea20008000800 */
[----:B------:R-:W-:Y:S01]  /*4170*/  ULOP3.LUT UR6, UR19, 0xffff, URZ, 0xc0, !UPT ;  /* 0x0000ffff13067892 */ /* 0x000fe2000f8ec0ff */
[----:B------:R-:W-:Y:S01]  /*4180*/  UMOV UR8, 0xffff ;  /* 0x0000ffff00087882 */ /* 0x000fe20000000000 */
[----:B------:R-:W-:Y:S02]  /*4190*/  UMOV UR5, 0x1 ;  /* 0x0000000100057882 */ /* 0x000fe40000000000 */
[----:B------:R-:W-:-:S04]  /*41a0*/  USHF.R.U32.HI UR6, URZ, 0x5, UR6 ;  /* 0x00000005ff067899 */ /* 0x000fc80008011606 */
[----:B------:R-:W-:Y:S02]  /*41b0*/  USHF.L.U32 UR8, UR8, UR6, URZ ;  /* 0x0000000608087299 */ /* 0x000fe400080006ff */
[----:B------:R-:W-:-:S04]  /*41c0*/  USHF.L.U32 UR5, UR5, UR6, URZ ;  /* 0x0000000605057299 */ /* 0x000fc800080006ff */
[----:B--2---:R-:W-:-:S04]  /*41d0*/  LOP3.LUT R0, R0, UR8, RZ, 0xc0, !PT ;  /* 0x0000000800007c12 */ /* 0x004fc8000f8ec0ff */
[----:B------:R-:W-:-:S13]  /*41e0*/  ISETP.NE.AND P0, PT, R0, UR8, PT ;  /* 0x0000000800007c0c */ /* 0x000fda000bf05270 */
[----:B------:R-:W-:Y:S05]  /*41f0*/  @P0 BRA `(.L_x_81) ;  /* 0x0000000000580947 */ /* 0x000fea0003800000 */
[----:B------:R-:W2:Y:S02]  /*4200*/  LDS R0, [UR4+0x18] ;  /* 0x00001804ff007984 */ /* 0x000ea40008000800 */
[----:B--2---:R-:W-:-:S04]  /*4210*/  LOP3.LUT R0, R0, UR5, RZ, 0xc0, !PT ;  /* 0x0000000500007c12 */ /* 0x004fc8000f8ec0ff */
[----:B------:R-:W-:-:S13]  /*4220*/  ISETP.NE.AND P0, PT, R0, UR5, PT ;  /* 0x0000000500007c0c */ /* 0x000fda000bf05270 */
[----:B------:R-:W-:Y:S05]  /*4230*/  @P0 BRA `(.L_x_82) ;  /* 0x00000000003c0947 */ /* 0x000fea0003800000 */
[----:B------:R-:W2:Y:S01]  /*4240*/  S2R R2, SR_LANEID ;  /* 0x0000000000027919 */ /* 0x000ea20000000000 */
[----:B------:R-:W-:Y:S01]  /*4250*/  ULOP3.LUT UR8, URZ, UR8, URZ, 0x33, !UPT ;  /* 0x00000008ff087292 */ /* 0x000fe2000f8e33ff */
[----:B------:R-:W-:Y:S02]  /*4260*/  VOTEU.ANY UR7, UPT, PT ;  /* 0x0000000000077886 */ /* 0x000fe400038e0100 */
[----:B------:R-:W-:-:S03]  /*4270*/  UFLO.U32 UR7, UR7 ;  /* 0x00000007000772bd */ /* 0x000fc600080e0000 */
[----:B------:R-:W-:-:S04]  /*4280*/  IMAD.U32 R0, RZ, RZ, UR8 ;  /* 0x00000008ff007e24 */ /* 0x000fc8000f8e00ff */
[----:B------:R3:W1:Y:S02]  /*4290*/  REDUX UR6, R0 ;  /* 0x00000000000673c4 */ /* 0x0006640000000000 */
[----:B------:R1:W-:Y:S01]  /*42a0*/  UTCATOMSWS.AND URZ, UR8 ;  /* 0x0000000800ff79e3 */ /* 0x0003e20008000000 */
[----:B--2---:R-:W-:Y:S02]  /*42b0*/  ISETP.EQ.U32.AND P0, PT, R2, UR7, PT ;  /* 0x0000000702007c0c */ /* 0x004fe4000bf02070 */
[----:B---3--:R-:W-:Y:S02]  /*42c0*/  LOP3.LUT R0, RZ, UR5, RZ, 0x33, !PT ;  /* 0x00000005ff007c12 */ /* 0x008fe4000f8e33ff */
[----:B-1----:R-:W-:Y:S02]  /*42d0*/  MOV R2, UR6 ;  /* 0x0000000600027c02 */ /* 0x002fe40008000f00 */
[----:B------:R-:W1:Y:S07]  /*42e0*/  REDUX UR5, R0 ;  /* 0x00000000000573c4 */ /* 0x000e6e0000000000 */
[----:B------:R2:W-:Y:S01]  /*42f0*/  @P0 ATOMS.AND RZ, [UR4+0x14], R2 ;  /* 0x00001402ffff098c */ /* 0x0005e2000a800004 */
[----:B-1----:R-:W-:-:S05]  /*4300*/  IMAD.U32 R0, RZ, RZ, UR5 ;  /* 0x00000005ff007e24 */ /* 0x002fca000f8e00ff */
[----:B------:R2:W-:Y:S01]  /*4310*/  @P0 ATOMS.AND RZ, [UR4+0x18], R0 ;  /* 0x00001800ffff098c */ /* 0x0005e2000a800004 */
[----:B------:R-:W-:Y:S05]  /*4320*/  BRA `(.L_x_83) ;  /* 0x0000000000147947 */ /* 0x000fea0003800000 */
.L_x_82:
[----:B------:R-:W-:Y:S02]  /*4330*/  MOV R2, 0x4350 ;  /* 0x0000435000027802 */ /* 0x000fe40000000f00 */
[----:B-1--45:R-:W-:Y:S05]  /*4340*/  CALL.REL.NOINC `($__internal_0_$__cuda_sm10x_tcgen05_guardrail_trap_col_being_dealloced_not_returned_by_alloc) ;  /* 0x0000006800087944 */ /* 0x032fea0003c00000 */
[----:B------:R-:W-:Y:S05]  /*4350*/  BRA `(.L_x_83) ;  /* 0x0000000000087947 */ /* 0x000fea0003800000 */
.L_x_81:
[----:B------:R-:W-:Y:S02]  /*4360*/  MOV R2, 0x4380 ;  /* 0x0000438000027802 */ /* 0x000fe40000000f00 */
[----:B-1--45:R-:W-:Y:S05]  /*4370*/  CALL.REL.NOINC `($__internal_2_$__cuda_sm10x_tcgen05_guardrail_trap_unallocated_columns_being_dealloced) ;  /* 0x0000006800147944 */ /* 0x032fea0003c00000 */
.L_x_83:
[----:B------:R-:W-:Y:S01]  /*4380*/  NOP ;  /* 0x0000000000007918 */ /* 0x000fe20000000000 */
[----:B------:R-:W-:Y:S05]  /*4390*/  EXIT ;  /* 0x000000000000794d */ /* 0x000fea0003800000 */
.L_x_65:
[----:B------:R-:W-:-:S09]  /*43a0*/  UISETP.NE.OR UP2, UPT, UR8, 0x3, !UP2 ;  /* 0x000000030800788c */ /* 0x000fd2000d745670 */
[----:B------:R-:W-:Y:S05]  /*43b0*/  BRA.U UP2, `(.L_x_84) ;  /* 0x0000001102087547 */ /* 0x000fea000b800000 */
[----:B------:R-:W1:Y:S01]  /*43c0*/  LDC R0, c[0x0][0xb30] ;  /* 0x0002cc00ff007b82 */ /* 0x000e620000000800 */
[----:B------:R-:W2:Y:S01]  /*43d0*/  LDCU.64 UR8, c[0x0][0x888] ;  /* 0x00011100ff0877ac */ /* 0x000ea20008000a00 */
[----:B------:R-:W-:Y:S02]  /*43e0*/  HFMA2 R27, -RZ, RZ, 0, 0 ;  /* 0x00000000ff1b7431 */ /* 0x000fe400000001ff */
[----:B------:R-:W-:Y:S01]  /*43f0*/  IMAD.MOV.U32 R29, RZ, RZ, 0x1 ;  /* 0x00000001ff1d7424 */ /* 0x000fe200078e00ff */
[----:B------:R-:W-:Y:S01]  /*4400*/  MOV R25, 0x1000 ;  /* 0x0000100000197802 */ /* 0x000fe20000000f00 */
[----:B------:R-:W4:Y:S01]  /*4410*/  LDCU.64 UR4, c[0x0][0x890] ;  /* 0x00011200ff0477ac */ /* 0x000f220008000a00 */
[----:B------:R-:W-:Y:S01]  /*4420*/  IMAD.MOV.U32 R28, RZ, RZ, RZ ;  /* 0x000000ffff1c7224 */ /* 0x000fe200078e00ff */
[----:B------:R-:W3:Y:S01]  /*4430*/  LDC R24, c[0x0][0x370] ;  /* 0x0000dc00ff187b82 */ /* 0x000ee20000000800 */
[----:B------:R-:W-:Y:S01]  /*4440*/  UMOV UR7, 0x400 ;  /* 0x0000040000077882 */ /* 0x000fe20000000000 */
[----:B------:R-:W-:-:S02]  /*4450*/  UPLOP3.LUT UP1, UPT, UPT, UPT, UPT, 0x40, 0x4 ;  /* 0x000000000004789c */ /* 0x000fc40003f2e870 */
[----:B------:R-:W-:-:S04]  /*4460*/  ULEA UR7, UR37, UR7, 0x18 ;  /* 0x0000000725077291 */ /* 0x000fc8000f8ec0ff */
[----:B------:R-:W3:Y:S01]  /*4470*/  LDC R3, c[0x0][0xb0c] ;  /* 0x0002c300ff037b82 */ /* 0x000ee20000000800 */
[----:B------:R-:W-:Y:S02]  /*4480*/  UIADD3 UR13, UPT, UPT, UR7, 0x158, URZ ;  /* 0x00000158070d7890 */ /* 0x000fe4000fffe0ff */
[----:B--2---:R-:W-:Y:S02]  /*4490*/  UISETP.NE.U32.AND UP2, UPT, UR8, URZ, UPT ;  /* 0x000000ff0800728c */ /* 0x004fe4000bf45070 */
[----:B------:R-:W-:Y:S02]  /*44a0*/  UIADD3 UR33, UPT, UPT, UR7, 0x140, URZ ;  /* 0x0000014007217890 */ /* 0x000fe4000fffe0ff */
[----:B----4-:R-:W-:Y:S01]  /*44b0*/  UISETP.NE.U32.AND UP3, UPT, UR4, URZ, UPT ;  /* 0x000000ff0400728c */ /* 0x010fe2000bf65070 */
[----:B------:R-:W2:Y:S01]  /*44c0*/  LDC R18, c[0x0][0xb20] ;  /* 0x0002c800ff127b82 */ /* 0x000ea20000000800 */
[----:B-1----:R-:W-:Y:S01]  /*44d0*/  ISETP.NE.AND P1, PT, R0, 0x1, PT ;  /* 0x000000010000780c */ /* 0x002fe20003f25270 */
[----:B------:R-:W-:-:S02]  /*44e0*/  UISETP.NE.AND.EX UP2, UPT, UR9, URZ, UPT, UP2 ;  /* 0x000000ff0900728c */ /* 0x000fc4000bf45320 */
[----:B------:R-:W-:Y:S02]  /*44f0*/  UIADD3 UR25, UPT, UPT, UR7, 0x148, URZ ;  /* 0x0000014807197890 */ /* 0x000fe4000fffe0ff */
[----:B------:R-:W-:Y:S02]  /*4500*/  UIADD3 UR17, UPT, UPT, UR7, 0x150, URZ ;  /* 0x0000015007117890 */ /* 0x000fe4000fffe0ff */
[----:B------:R-:W1:Y:S01]  /*4510*/  LDC.64 R30, c[0x0][0x348] ;  /* 0x0000d200ff1e7b82 */ /* 0x000e620000000a00 */
[----:B------:R-:W-:Y:S02]  /*4520*/  UPRMT UR13, UR37, 0x654, UR13 ;  /* 0x00000654250d7896 */ /* 0x000fe4000800000d */
[----:B------:R-:W-:-:S05]  /*4530*/  UISETP.NE.AND.EX UP3, UPT, UR5, URZ, UPT, UP3 ;  /* 0x000000ff0500728c */ /* 0x000fca000bf65330 */
[----:B------:R-:W4:Y:S08]  /*4540*/  LDC.64 R16, c[0x0][0xb10] ;  /* 0x0002c400ff107b82 */ /* 0x000f300000000a00 */
[----:B------:R-:W1:Y:S08]  /*4550*/  LDC.64 R6, c[0x0][0xb18] ;  /* 0x0002c600ff067b82 */ /* 0x000e700000000a00 */
[----:B------:R-:W1:Y:S08]  /*4560*/  LDC.64 R4, c[0x0][0xb28] ;  /* 0x0002ca00ff047b82 */ /* 0x000e700000000a00 */
[----:B--23--:R-:W1:Y:S02]  /*4570*/  LDC R19, c[0x0][0x374] ;  /* 0x0000dd00ff137b82 */ /* 0x00ce640000000800 */
.L_x_95:
[C---:B------:R-:W-:Y:S02]  /*4580*/  LEA R0, R28.reuse, UR7, 0x3 ;  /* 0x000000071c007c11 */ /* 0x040fe4000f8e18ff */
[----:B------:R-:W-:Y:S02]  /*4590*/  SHF.L.U32 R2, R27, 0x1f, RZ ;  /* 0x0000001f1b027819 */ /* 0x000fe400000006ff */
[----:B------:R-:W-:Y:S02]  /*45a0*/  LEA R20, R28, UR7, 0x4 ;  /* 0x000000071c147c11 */ /* 0x000fe4000f8e20ff */
[----:B--2---:R-:W2:Y:S02]  /*45b0*/  SYNCS.PHASECHK.TRANS64.TRYWAIT P0, [R0+URZ+0x190], R2 ;  /* 0x00019002000075a7 */ /* 0x004ea400080011ff */
[----:B--2---:R-:W-:Y:S05]  /*45c0*/  @!P0 BRA `(.L_x_85) ;  /* 0x00000060001c8947 */ /* 0x004fea0003800000 */
.L_x_201:
[----:B------:R-:W-:Y:S01]  /*45d0*/  ISETP.GE.AND P0, PT, R40, 0x1, PT ;  /* 0x000000012800780c */ /* 0x000fe20003f06270 */
[----:B------:R-:W3:Y:S01]  /*45e0*/  LDS.128 R20, [R20+0x220] ;  /* 0x0002200014147984 */ /* 0x000ee20000000c00 */
[----:B--2---:R-:W-:Y:S01]  /*45f0*/  VIADD R0, R0, 0x1a0 ;  /* 0x000001a000007836 */ /* 0x004fe20000000000 */
[----:B------:R-:W-:Y:S01]  /*4600*/  @!PT LDS RZ, [RZ] ;  /* 0x00000000fffff984 */ /* 0x000fe20000000800 */
[----:B------:R-:W-:Y:S01]  /*4610*/  @!PT LDS RZ, [RZ] ;  /* 0x00000000fffff984 */ /* 0x000fe20000000800 */
[----:B------:R-:W-:Y:S01]  /*4620*/  @!PT LDS RZ, [RZ] ;  /* 0x00000000fffff984 */ /* 0x000fe20000000800 */
[----:B------:R-:W-:Y:S01]  /*4630*/  @!PT LDS RZ, [RZ] ;  /* 0x00000000fffff984 */ /* 0x000fe20000000800 */
[----:B------:R2:W-:Y:S06]  /*4640*/  MEMBAR.ALL.CTA ;  /* 0x0000000000007992 */ /* 0x0005ec0000008000 */
[----:B--2---:R-:W2:Y:S01]  /*4650*/  FENCE.VIEW.ASYNC.S ;  /* 0x00000000000073c6 */ /* 0x004ea20000000000 */
[----:B------:R-:W-:Y:S04]  /*4660*/  PRMT R0, RZ, 0x654, R0 ;  /* 0x00000654ff007816 */ /* 0x000fe80000000000 */
[----:B--2---:R2:W-:Y:S01]  /*4670*/  SYNCS.ARRIVE.TRANS64.RED.A1T0 RZ, [R0+URZ], RZ ;  /* 0x000000ff00ff79a7 */ /* 0x0045e200081004ff */
[----:B---3--:R-:W-:Y:S11]  /*4680*/  LOP3.LUT P3, RZ, R22, 0x1, RZ, 0xc0, !PT ;  /* 0x0000000116ff7812 */ /* 0x008ff6000786c0ff */
[----:B------:R-:W-:Y:S02]  /*4690*/  @!UPT UIADD3 URZ, UPT, UPT, URZ, URZ, URZ ;  /* 0x000000fffffff290 */ /* 0x000fe4000fffe0ff */
[----:B------:R-:W-:Y:S02]  /*46a0*/  @P3 MOV R11, R20 ;  /* 0x00000014000b3202 */ /* 0x000fe40000000f00 */
[----:B------:R-:W-:Y:S01]  /*46b0*/  @P3 LOP3.LUT R10, R21, 0xffff, RZ, 0xc0, !PT ;  /* 0x0000ffff150a3812 */ /* 0x000fe200078ec0ff */
[----:B--2---:R-:W-:Y:S06]  /*46c0*/  @!P0 BRA `(.L_x_86) ;  /* 0x0000000000a48947 */ /* 0x004fec0003800000 */
[-C--:B-1----:R-:W-:Y:S01]  /*46d0*/  IMAD.HI.U32 R0, R19, R7.reuse, RZ ;  /* 0x0000000713007227 */ /* 0x082fe200078e00ff */
[----:B------:R-:W-:Y:S02]  /*46e0*/  ISETP.NE.AND P0, PT, R6, 0x1, PT ;  /* 0x000000010600780c */ /* 0x000fe40003f05270 */
[----:B------:R-:W-:Y:S01]  /*46f0*/  ISETP.NE.AND P2, PT, R40, 0x1, PT ;  /* 0x000000012800780c */ /* 0x000fe20003f45270 */
[----:B----4-:R-:W-:Y:S01]  /*4700*/  IMAD.HI.U32 R9, R24, R16, RZ ;  /* 0x0000001018097227 */ /* 0x010fe200078e00ff */
[----:B------:R-:W-:Y:S02]  /*4710*/  SHF.R.U32.HI R0, RZ, R18, R0 ;  /* 0x00000012ff007219 */ /* 0x000fe40000011600 */
[----:B------:R-:W-:Y:S01]  /*4720*/  ISETP.NE.AND P4, PT, R3, 0x1, PT ;  /* 0x000000010300780c */ /* 0x000fe20003f85270 */
[----:B------:R-:W-:Y:S01]  /*4730*/  IMAD.HI.U32 R13, R10, R7, RZ ;  /* 0x000000070a0d7227 */ /* 0x000fe200078e00ff */
[----:B------:R-:W-:Y:S02]  /*4740*/  SHF.R.U32.HI R9, RZ, R17, R9 ;  /* 0x00000011ff097219 */ /* 0x000fe40000011609 */
[----:B------:R-:W-:Y:S01]  /*4750*/  SEL R0, R19, R0, !P0 ;  /* 0x0000000013007207 */ /* 0x000fe20004000000 */
[----:B------:R-:W-:Y:S01]  /*4760*/  IMAD.HI.U32 R12, R11, R16, RZ ;  /* 0x000000100b0c7227 */ /* 0x000fe200078e00ff */
[----:B------:R-:W-:Y:S03]  /*4770*/  SEL R9, R24, R9, !P4 ;  /* 0x0000000918097207 */ /* 0x000fe60006000000 */
[-C--:B------:R-:W-:Y:S01]  /*4780*/  IMAD.HI.U32 R8, R0, R4.reuse, RZ ;  /* 0x0000000400087227 */ /* 0x080fe200078e00ff */
[----:B------:R-:W-:Y:S03]  /*4790*/  SHF.R.U32.HI R12, RZ, R17, R12 ;  /* 0x00000011ff0c7219 */ /* 0x000fe6000001160c */
[----:B------:R-:W-:Y:S01]  /*47a0*/  IMAD.HI.U32 R2, R9, R4, RZ ;  /* 0x0000000409027227 */ /* 0x000fe200078e00ff */
[-C--:B------:R-:W-:Y:S02]  /*47b0*/  @P2 SHF.R.U32.HI R0, RZ, R5.reuse, R8 ;  /* 0x00000005ff002219 */ /* 0x080fe40000011608 */
[----:B------:R-:W-:Y:S02]  /*47c0*/  SHF.R.U32.HI R8, RZ, R18, R13 ;  /* 0x00000012ff087219 */ /* 0x000fe4000001160d */
[----:B------:R-:W-:Y:S01]  /*47d0*/  @P2 SHF.R.U32.HI R9, RZ, R5, R2 ;  /* 0x00000005ff092219 */ /* 0x000fe20000011602 */
[----:B------:R-:W-:Y:S01]  /*47e0*/  IMAD R0, R40, R0, RZ ;  /* 0x0000000028007224 */ /* 0x000fe200078e02ff */
[----:B------:R-:W-:Y:S02]  /*47f0*/  SEL R8, R10, R8, !P0 ;  /* 0x000000080a087207 */ /* 0x000fe40004000000 */
[----:B------:R-:W-:Y:S01]  /*4800*/  SEL R2, R11, R12, !P4 ;  /* 0x0000000c0b027207 */ /* 0x000fe20006000000 */
[----:B------:R-:W-:Y:S01]  /*4810*/  IMAD R12, R40, R9, RZ ;  /* 0x00000009280c7224 */ /* 0x000fe200078e02ff */
[C---:B------:R-:W-:Y:S01]  /*4820*/  ISETP.GE.AND P0, PT, R8.reuse, R0, PT ;  /* 0x000000000800720c */ /* 0x040fe20003f06270 */
[----:B------:R-:W-:Y:S03]  /*4830*/  IMAD.HI.U32 R0, R8, R4, RZ ;  /* 0x0000000408007227 */ /* 0x000fe600078e00ff */
[----:B------:R-:W-:Y:S02]  /*4840*/  ISETP.GE.OR P0, PT, R2, R12, P0 ;  /* 0x0000000c0200720c */ /* 0x000fe40000706670 */
[-C--:B------:R-:W-:Y:S04]  /*4850*/  SHF.R.U32.HI R0, RZ, R5.reuse, R0 ;  /* 0x00000005ff007219 */ /* 0x080fe80000011600 */
[----:B------:R-:W-:Y:S05]  /*4860*/  SEL R13, R8, R0, !P2 ;  /* 0x00000000080d7207 */ /* 0x000fea0005000000 */
[----:B------:R-:W-:Y:S02]  /*4870*/  IMAD.MOV R12, RZ, RZ, -R13 ;  /* 0x000000ffff0c7224 */ /* 0x000fe400078e0a0d */
[----:B------:R-:W-:Y:S04]  /*4880*/  @!P0 IMAD.HI.U32 R0, R2, R4, RZ ;  /* 0x0000000402008227 */ /* 0x000fe800078e00ff */
[----:B------:R-:W-:Y:S01]  /*4890*/  IMAD R12, R40, R12, R8 ;  /* 0x0000000c280c7224 */ /* 0x000fe200078e0208 */
[----:B------:R-:W-:Y:S04]  /*48a0*/  @!P0 SHF.R.U32.HI R0, RZ, R5, R0 ;  /* 0x00000005ff008219 */ /* 0x000fe80000011600 */
[----:B------:R-:W-:Y:S04]  /*48b0*/  @!P0 SEL R0, R2, R0, !P2 ;  /* 0x0000000002008207 */ /* 0x000fe80005000000 */
[----:B------:R-:W-:Y:S01]  /*48c0*/  @!P0 IADD3 R13, PT, PT, R13, -R0, RZ ;  /* 0x800000000d0d8210 */ /* 0x000fe20007ffe0ff */
[----:B------:R-:W-:Y:S01]  /*48d0*/  @!P0 IMAD R0, R9, R12, R0 ;  /* 0x0000000c09008224 */ /* 0x000fe200078e0200 */
[----:B------:R-:W-:Y:S01]  /*48e0*/  IADD3 R9, PT, PT, -R8, RZ, RZ ;  /* 0x000000ff08097210 */ /* 0x000fe20007ffe1ff */
[--C-:B------:R-:W-:Y:S02]  /*48f0*/  IMAD.MOV R12, RZ, RZ, -R2.reuse ;  /* 0x000000ffff0c7224 */ /* 0x100fe400078e0a02 */
[----:B------:R-:W-:Y:S02]  /*4900*/  @!P0 IMAD R8, R13, R40, R2 ;  /* 0x000000280d088224 */ /* 0x000fe400078e0202 */
[----:B------:R-:W-:Y:S02]  /*4910*/  @!P0 IMAD.MOV.U32 R2, RZ, RZ, R0 ;  /* 0x000000ffff028224 */ /* 0x000fe400078e0000 */
[----:B------:R-:W-:Y:S02]  /*4920*/  IMAD R11, R3, R12, R11 ;  /* 0x0000000c030b7224 */ /* 0x000fe400078e020b */
[----:B------:R-:W-:Y:S02]  /*4930*/  IMAD R10, R6, R9, R10 ;  /* 0x00000009060a7224 */ /* 0x000fe400078e020a */
[----:B------:R-:W-:Y:S02]  /*4940*/  IMAD R11, R2, R3, R11 ;  /* 0x00000003020b7224 */ /* 0x000fe400078e020b */
[----:B------:R-:W-:Y:S02]  /*4950*/  IMAD R10, R8, R6, R10 ;  /* 0x00000006080a7224 */ /* 0x000fe400078e020a */
.L_x_86:
[----:B------:R-:W-:Y:S05]  /*4960*/  BRA.U UP1, `(.L_x_87) ;  /* 0x0000000101107547 */ /* 0x000fea000b800000 */
[----:B------:R-:W-:Y:S04]  /*4970*/  MOV R2, UR6 ;  /* 0x0000000600027c02 */ /* 0x000fe80008000f00 */
[----:B------:R-:W-:Y:S04]  /*4980*/  SHF.L.U32 R2, R2, 0x1f, RZ ;  /* 0x0000001f02027819 */ /* 0x000fe800000006ff */
[----:B------:R-:W2:Y:S02]  /*4990*/  SYNCS.PHASECHK.TRANS64.TRYWAIT P0, [UR7+0x188], R2 ;  /* 0x00018802ff0075a7 */ /* 0x000ea40008001107 */
[----:B--2---:R-:W-:Y:S05]  /*49a0*/  @!P0 BRA `(.L_x_88) ;  /* 0x0000005c00388947 */ /* 0x004fea0003800000 */
.L_x_87:
[----:B------:R-:W-:Y:S02]  /*49b0*/  R2UR UR35, R15 ;  /* 0x000000000f2372ca */ /* 0x000fe400000e0000 */
[----:B------:R-:W-:Y:S02]  /*49c0*/  R2UR UR34, R14 ;  /* 0x000000000e2272ca */ /* 0x000fe400000e0000 */
[----:B------:R-:W-:Y:S02]  /*49d0*/  ISETP.NE.U32.AND P2, PT, RZ, UR4, PT ;  /* 0x00000004ff007c0c */ /* 0x000fe4000bf45070 */
[----:B------:R-:W-:Y:S02]  /*49e0*/  SHF.L.U32 R14, R29, 0x1f, RZ ;  /* 0x0000001f1d0e7819 */ /* 0x000fe400000006ff */
[----:B------:R-:W-:Y:S05]  /*49f0*/  ISETP.NE.AND.EX P2, PT, RZ, UR5, PT, P2 ;  /* 0x00000005ff007c0c */ /* 0x000fea000bf45320 */
[----:B------:R-:W-:Y:S02]  /*4a00*/  USHF.L.U32 UR35, UR35, 0x6, URZ ;  /* 0x0000000623237899 */ /* 0x000fe400080006ff */
[----:B------:R-:W-:Y:S01]  /*4a10*/  USHF.L.U32 UR34, UR34, 0x8, URZ ;  /* 0x0000000822227899 */ /* 0x000fe200080006ff */
[----:B------:R-:W-:Y:S11]  /*4a20*/  BRA.U !UP3, `(.L_x_89) ;  /* 0x000000010b347547 */ /* 0x000ff6000b800000 */
[----:B------:R-:W-:Y:S01]  /*4a30*/  UPLOP3.LUT UP0, UPT, UPT, UPT, UP2, 0x80, 0x8 ;  /* 0x000000000008789c */ /* 0x000fe20003f0f020 */
[----:B--2---:R-:W-:Y:S02]  /*4a40*/  HFMA2 R0, -RZ, RZ, 0, 5.9604644775390625e-08 ;  /* 0x00000001ff007431 */ /* 0x004fe400000001ff */
[----:B------:R-:W-:Y:S03]  /*4a50*/  IMAD.MOV.U32 R96, RZ, RZ, 0x1 ;  /* 0x00000001ff607424 */ /* 0x000fe600078e00ff */
[----:B------:R-:W-:Y:S05]  /*4a60*/  PLOP3.LUT P0, PT, PT, PT, UP0, 0x80, 0x8 ;  /* 0x000000000008781c */ /* 0x000fea0003f0f008 */
[----:B------:R-:W2:Y:S01]  /*4a70*/  @UP0 LDCU.64 UR10, c[0x0][0x888] ;  /* 0x00011100ff0a07ac */ /* 0x000ea20008000a00 */
[----:B------:R-:W-:Y:S07]  /*4a80*/  @UP0 UIMAD UR8, UR36, UR4, URZ ;  /* 0x00000004240802a4 */ /* 0x000fee000f8e02ff */
[----:B------:R-:W-:Y:S01]  /*4a90*/  @!P0 PRMT R96, R0, 0x7610, R96 ;  /* 0x0000761000608816 */ /* 0x000fe20000000060 */
[----:B--2---:R-:W-:Y:S03]  /*4aa0*/  @UP0 UIMAD.WIDE UR10, UR8, 0x4, UR10 ;  /* 0x00000004080a08a5 */ /* 0x004fe6000f8e020a */
[----:B------:R-:W2:Y:S03]  /*4ab0*/  @!UP0 LDCU UR8, c[0x0][0x880] ;  /* 0x00011000ff0887ac */ /* 0x000ea60008000800 */
[----:B------:R-:W-:Y:S01]  /*4ac0*/  IMAD.U32 R8, RZ, RZ, UR10 ;  /* 0x0000000aff087e24 */ /* 0x000fe2000f8e00ff */
[----:B------:R-:W-:Y:S05]  /*4ad0*/  MOV R9, UR11 ;  /* 0x0000000b00097c02 */ /* 0x000fea0008000f00 */
[----:B-----5:R3:W5:Y:S02]  /*4ae0*/  @P0 LDG.E R49, desc[UR46][R8.64] ;  /* 0x0000002e08310981 */ /* 0x020764000c1e1900 */
[----:B--23--:R-:W-:Y:S07]  /*4af0*/  @!P0 IMAD.U32 R49, RZ, RZ, UR8 ;  /* 0x00000008ff318e24 */ /* 0x00cfee000f8e00ff */
.L_x_89:
[----:B-----5:R-:W-:Y:S01]  /*4b00*/  @!P2 FSETP.EQ.AND P0, PT, R49, RZ, PT ;  /* 0x000000ff3100a20b */ /* 0x020fe20003f02000 */
[----:B------:R-:W-:Y:S01]  /*4b10*/  @!UPT UIADD3 URZ, UPT, UPT, URZ, URZ, URZ ;  /* 0x000000fffffff290 */ /* 0x000fe2000fffe0ff */
[----:B------:R-:W-:Y:S11]  /*4b20*/  @!P2 BRA `(.L_x_90) ;  /* 0x000000000014a947 */ /* 0x000ff60003800000 */
[----:B------:R-:W-:Y:S02]  /*4b30*/  LOP3.LUT P2, RZ, R96, 0xff, RZ, 0xc0, !PT ;  /* 0x000000ff60ff7812 */ /* 0x000fe4000784c0ff */
[----:B------:R-:W-:Y:S04]  /*4b40*/  PLOP3.LUT P0, PT, PT, PT, UP0, 0x80, 0x8 ;  /* 0x000000000008781c */ /* 0x000fe80003f0f008 */
[----:B------:R-:W-:Y:S07]  /*4b50*/  PLOP3.LUT P0, PT, P0, PT, PT, 0x8, 0x80 ;  /* 0x000000000080781c */ /* 0x000fee000070e170 */
[----:B------:R-:W-:Y:S11]  /*4b60*/  @P2 FSETP.EQ.AND P0, PT, R49, RZ, PT ;  /* 0x000000ff3100220b */ /* 0x000ff60003f02000 */
[----:B------:R-:W-:Y:S02]  /*4b70*/  @!UPT UIADD3 URZ, UPT, UPT, URZ, URZ, URZ ;  /* 0x000000fffffff290 */ /* 0x000fe4000fffe0ff */
.L_x_90:
[----:B------:R-:W3:Y:S01]  /*4b80*/  SYNCS.PHASECHK.TRANS64.TRYWAIT P2, [UR7+0x160], R14 ;  /* 0x0001600eff0075a7 */ /* 0x000ee20008041107 */
[----:B------:R-:W-:Y:S04]  /*4b90*/  ELECT P4, URZ, PT ;  /* 0x0000000000ff782f */ /* 0x000fe80003880000 */
[----:B------:R-:W-:Y:S11]  /*4ba0*/  PLOP3.LUT P4, PT, P0, P4, PT, 0xf2, 0x2f ;  /* 0x00000000002f781c */ /* 0x000ff60000789e72 */
[----:B------:R-:W-:Y:S02]  /*4bb0*/  @!UPT UIADD3 URZ, UPT, UPT, URZ, URZ, URZ ;  /* 0x000000fffffff290 */ /* 0x000fe4000fffe0ff */
[----:B-1----:R-:W-:Y:S05]  /*4bc0*/  @!P4 IADD3 R8, P0, PT, R30, 0x580, RZ ;  /* 0x000005801e08c810 */ /* 0x002fea0007f1e0ff */
[----:B--2---:R-:W-:Y:S01]  /*4bd0*/  @!P4 IMAD.X R2, RZ, RZ, R31, P0 ;  /* 0x000000ffff02c224 */ /* 0x004fe200000e061f */
[----:B---3--:R-:W-:Y:S07]  /*4be0*/  @!P2 BRA `(.L_x_91) ;  /* 0x0000005800c0a947 */ /* 0x008fee0003800000 */
.L_x_204:
[----:B------:R-:W-:Y:S01]  /*4bf0*/  @!P4 R2UR UR8, R2 ;  /* 0x000000000208c2ca */ /* 0x000fe200000e0000 */
[----:B------:R-:W-:Y:S01]  /*4c00*/  VOTEU.ALL UP1, P4 ;  /* 0x0000000000ff7886 */ /* 0x000fe20002020000 */
[----:B------:R-:W-:Y:S01]  /*4c10*/  @!P4 R2UR UR9, R8 ;  /* 0x000000000809c2ca */ /* 0x000fe200000e0000 */
[----:B-1----:R-:W-:Y:S01]  /*4c20*/  @!P4 IMAD.MOV.U32 R0, RZ, RZ, 0x1000 ;  /* 0x00001000ff00c424 */ /* 0x002fe200078e00ff */
[----:B------:R-:W-:Y:S01]  /*4c30*/  UMOV UR10, 0x0 ;  /* 0x00000000000a7882 */ /* 0x000fe20000000000 */
[----:B------:R-:W-:Y:S01]  /*4c40*/  UMOV UR11, 0x10000000 ;  /* 0x10000000000b7882 */ /* 0x000fe20000000000 */
[----:B------:R-:W-:Y:S01]  /*4c50*/  @!UP1 UIADD3 UR32, UPT, UPT, UR7, 0x400, URZ ;  /* 0x0000040007209890 */ /* 0x000fe2000fffe0ff */
[----:B------:R-:W-:Y:S06]  /*4c60*/  VOTEU.ALL UP1, P4 ;  /* 0x0000000000ff7886 */ /* 0x000fec0002020000 */
[----:B------:R-:W-:Y:S01]  /*4c70*/  IMAD.U32 R9, RZ, RZ, UR8 ;  /* 0x00000008ff097e24 */ /* 0x000fe2000f8e00ff */
[----:B------:R-:W-:Y:S01]  /*4c80*/  UPRMT UR8, UR37, 0x654, UR33 ;  /* 0x0000065425087896 */ /* 0x000fe20008000021 */
[----:B------:R-:W-:Y:S03]  /*4c90*/  IMAD.U32 R8, RZ, RZ, UR9 ;  /* 0x00000009ff087e24 */ /* 0x000fe6000f8e00ff */
[----:B------:R-:W-:Y:S02]  /*4ca0*/  @!P4 R2UR UR15, R9 ;  /* 0x00000000090fc2ca */ /* 0x000fe400000e0000 */
[----:B------:R-:W-:Y:S02]  /*4cb0*/  @!P4 R2UR UR14, R8 ;  /* 0x00000000080ec2ca */ /* 0x000fe400000e0000 */
[----:B------:R-:W-:Y:S05]  /*4cc0*/  @!P4 IADD3 R8, P0, PT, R30, 0x580, RZ ;  /* 0x000005801e08c810 */ /* 0x000fea0007f1e0ff */
[----:B------:R-:W-:Y:S06]  /*4cd0*/  @!P4 IMAD.X R2, RZ, RZ, R31, P0 ;  /* 0x000000ffff02c224 */ /* 0x000fec00000e061f */
[----:B------:R1:W-:Y:S01]  /*4ce0*/  @!UP1 UTMALDG.3D [UR32], [UR14], desc[UR10] ;  /* 0x00000a200e0095b4 */ /* 0x0003e20008011000 */
[----:B------:R1:W-:Y:S01]  /*4cf0*/  @!P4 SYNCS.ARRIVE.TRANS64.RED.A0TR RZ, [UR7+0x140], R0 ;  /* 0x00014000ffffc9a7 */ /* 0x0003e20008300407 */
[----:B------:R-:W-:Y:S01]  /*4d00*/  SYNCS.ARRIVE.TRANS64.RED.A1T0 RZ, [UR8], RZ ;  /* 0x000000ffffff79a7 */ /* 0x000fe20008100408 */
[----:B------:R-:W2:Y:S02]  /*4d10*/  SYNCS.PHASECHK.TRANS64.TRYWAIT P2, [UR7+0x168], R14 ;  /* 0x0001680eff0075a7 */ /* 0x000ea40008041107 */
[----:B-12---:R-:W-:Y:S05]  /*4d20*/  @!P2 BRA `(.L_x_92) ;  /* 0x000000580088a947 */ /* 0x006fea0003800000 */
.L_x_206:
[----:B------:R-:W-:Y:S01]  /*4d30*/  @!P4 R2UR UR8, R2 ;  /* 0x000000000208c2ca */ /* 0x000fe200000e0000 */
[----:B------:R-:W-:Y:S01]  /*4d40*/  VOTEU.ALL UP1, P4 ;  /* 0x0000000000ff7886 */ /* 0x000fe20002020000 */
[----:B------:R-:W-:Y:S01]  /*4d50*/  @!P4 R2UR UR9, R8 ;  /* 0x000000000809c2ca */ /* 0x000fe200000e0000 */
[----:B-1----:R-:W-:Y:S01]  /*4d60*/  @!P4 IMAD.MOV.U32 R0, RZ, RZ, 0x1000 ;  /* 0x00001000ff00c424 */ /* 0x002fe200078e00ff */
[----:B------:R-:W-:Y:S01]  /*4d70*/  UMOV UR10, 0x0 ;  /* 0x00000000000a7882 */ /* 0x000fe20000000000 */
[----:B------:R-:W-:Y:S01]  /*4d80*/  UMOV UR11, 0x10000000 ;  /* 0x10000000000b7882 */ /* 0x000fe20000000000 */
[----:B------:R-:W-:Y:S02]  /*4d90*/  @!UP1 UIADD3 UR26, UPT, UPT, UR34, 0x40, URZ ;  /* 0x00000040221a9890 */ /* 0x000fe4000fffe0ff */
[----:B------:R-:W-:Y:S01]  /*4da0*/  @!UP1 UIADD3 UR24, UPT, UPT, UR7, 0x1400, URZ ;  /* 0x0000140007189890 */ /* 0x000fe2000fffe0ff */
[----:B------:R-:W-:Y:S01]  /*4db0*/  VOTEU.ALL UP1, P4 ;  /* 0x0000000000ff7886 */ /* 0x000fe20002020000 */
[----:B------:R-:W-:Y:S01]  /*4dc0*/  UMOV UR27, UR35 ;  /* 0x00000023001b7c82 */ /* 0x000fe20008000000 */
[----:B------:R-:W-:Y:S02]  /*4dd0*/  UMOV UR28, UR36 ;  /* 0x00000024001c7c82 */ /* 0x000fe40008000000 */
        /* <DEDUP_REMOVED lines=12> */
.L_x_208:
[----:B------:R-:W2:Y:S01]  /*4ea0*/  LDC.64 R12, c[0x0][0xb18] ;  /* 0x0002c600ff0c7b82 */ /* 0x000ea20000000a00 */
[----:B------:R-:W-:Y:S01]  /*4eb0*/  @!P4 R2UR UR8, R2 ;  /* 0x000000000208c2ca */ /* 0x000fe200000e0000 */
[----:B------:R-:W-:Y:S01]  /*4ec0*/  VOTEU.ALL UP1, P4 ;  /* 0x0000000000ff7886 */ /* 0x000fe20002020000 */
[----:B------:R-:W-:Y:S01]  /*4ed0*/  @!P4 R2UR UR9, R8 ;  /* 0x000000000809c2ca */ /* 0x000fe200000e0000 */
[----:B-1----:R-:W-:Y:S01]  /*4ee0*/  @!P4 IMAD.MOV.U32 R0, RZ, RZ, 0x1000 ;  /* 0x00001000ff00c424 */ /* 0x002fe200078e00ff */
[----:B------:R-:W-:Y:S03]  /*4ef0*/  UMOV UR10, 0x0 ;  /* 0x00000000000a7882 */ /* 0x000fe60000000000 */
[----:B------:R-:W1:Y:S01]  /*4f00*/  @!P1 LDC R2, c[0x0][0xb0c] ;  /* 0x0002c300ff029b82 */ /* 0x000e620000000800 */
[----:B------:R-:W-:Y:S01]  /*4f10*/  @!UP1 UIADD3 UR18, UPT, UPT, UR34, 0x80, URZ ;  /* 0x0000008022129890 */ /* 0x000fe2000fffe0ff */
[----:B------:R-:W-:Y:S01]  /*4f20*/  @P3 SHF.R.U32.HI R26, RZ, 0x10, R21 ;  /* 0x00000010ff1a3819 */ /* 0x000fe20000011615 */
[----:B------:R-:W-:Y:S01]  /*4f30*/  @!UP1 UIADD3 UR16, UPT, UPT, UR7, 0x2400, URZ ;  /* 0x0000240007109890 */ /* 0x000fe2000fffe0ff */
[----:B------:R-:W-:Y:S01]  /*4f40*/  VIADD R28, R28, 0x1 ;  /* 0x000000011c1c7836 */ /* 0x000fe20000000000 */
[----:B------:R-:W-:Y:S01]  /*4f50*/  VOTEU.ALL UP1, P4 ;  /* 0x0000000000ff7886 */ /* 0x000fe20002020000 */
[----:B------:R-:W-:Y:S01]  /*4f60*/  UMOV UR11, 0x10000000 ;  /* 0x10000000000b7882 */ /* 0x000fe20000000000 */
[----:B------:R-:W-:Y:S01]  /*4f70*/  UMOV UR19, UR35 ;  /* 0x0000002300137c82 */ /* 0x000fe20008000000 */
[----:B------:R-:W-:Y:S01]  /*4f80*/  IMAD.U32 R9, RZ, RZ, UR8 ;  /* 0x00000008ff097e24 */ /* 0x000fe2000f8e00ff */
[----:B------:R-:W-:Y:S01]  /*4f90*/  UMOV UR20, UR36 ;  /* 0x0000002400147c82 */ /* 0x000fe20008000000 */
[----:B------:R-:W-:Y:S01]  /*4fa0*/  IMAD.U32 R8, RZ, RZ, UR9 ;  /* 0x00000009ff087e24 */ /* 0x000fe2000f8e00ff */
[----:B------:R-:W-:Y:S02]  /*4fb0*/  UPRMT UR8, UR37, 0x654, UR17 ;  /* 0x0000065425087896 */ /* 0x000fe40008000011 */
[----:B------:R-:W-:Y:S02]  /*4fc0*/  @!P4 R2UR UR15, R9 ;  /* 0x00000000090fc2ca */ /* 0x000fe400000e0000 */
[----:B------:R-:W-:Y:S02]  /*4fd0*/  @!P4 R2UR UR14, R8 ;  /* 0x00000000080ec2ca */ /* 0x000fe400000e0000 */
[----:B------:R-:W3:Y:S11]  /*4fe0*/  LDC.64 R8, c[0x0][0xb10] ;  /* 0x0002c400ff087b82 */ /* 0x000ef60000000a00 */
[----:B------:R1:W-:Y:S01]  /*4ff0*/  @!UP1 UTMALDG.3D [UR16], [UR14], desc[UR10] ;  /* 0x00000a100e0095b4 */ /* 0x0003e20008011000 */
[----:B------:R5:W-:Y:S01]  /*5000*/  @!P4 SYNCS.ARRIVE.TRANS64.RED.A0TR RZ, [UR7+0x150], R0 ;  /* 0x00015000ffffc9a7 */ /* 0x000be20008300407 */
[C---:B---3--:R-:W-:Y:S01]  /*5010*/  @!P1 IMAD.HI.U32 R8, R11.reuse, R8, RZ ;  /* 0x000000080b089227 */ /* 0x048fe200078e00ff */
[----:B--2---:R-:W-:Y:S02]  /*5020*/  @!P1 ISETP.NE.AND P0, PT, R12, 0x1, PT ;  /* 0x000000010c00980c */ /* 0x004fe40003f05270 */
[----:B-1----:R-:W-:Y:S01]  /*5030*/  @!P1 ISETP.NE.AND P2, PT, R2, 0x1, PT ;  /* 0x000000010200980c */ /* 0x002fe20003f45270 */
[----:B------:R-:W-:Y:S01]  /*5040*/  SYNCS.ARRIVE.TRANS64.RED.A1T0 RZ, [UR8], RZ ;  /* 0x000000ffffff79a7 */ /* 0x000fe20008100408 */
[C---:B------:R-:W-:Y:S01]  /*5050*/  @!P1 IMAD.HI.U32 R13, R10.reuse, R13, RZ ;  /* 0x0000000d0a0d9227 */ /* 0x040fe200078e00ff */
[----:B------:R-:W-:Y:S04]  /*5060*/  @!P1 SHF.R.U32.HI R8, RZ, R9, R8 ;  /* 0x00000009ff089219 */ /* 0x000fe80000011608 */
[----:B------:R-:W-:Y:S01]  /*5070*/  @!P1 SEL R8, R11, R8, !P2 ;  /* 0x000000080b089207 */ /* 0x000fe20005000000 */
[----:B------:R-:W1:Y:S01]  /*5080*/  SYNCS.PHASECHK.TRANS64.TRYWAIT P5, [UR7+0x178], R14 ;  /* 0x0001780eff0075a7 */ /* 0x000e6200080a1107 */
[----:B-----5:R-:W2:Y:S02]  /*5090*/  @!P1 LDC R0, c[0x0][0xb20] ;  /* 0x0002c800ff009b82 */ /* 0x020ea40000000800 */
[----:B--2---:R-:W-:Y:S04]  /*50a0*/  @!P1 SHF.R.U32.HI R0, RZ, R0, R13 ;  /* 0x00000000ff009219 */ /* 0x004fe8000001160d */
[----:B------:R-:W-:Y:S05]  /*50b0*/  @!P1 SEL R9, R10, R0, !P0 ;  /* 0x000000000a099207 */ /* 0x000fea0004000000 */
[----:B------:R-:W-:Y:S02]  /*50c0*/  @!P1 IMAD.IADD R0, R9, 0x1, -R8 ;  /* 0x0000000109009824 */ /* 0x000fe400078e0a08 */
[----:B------:R-:W-:Y:S02]  /*50d0*/  @!P1 IMAD.IADD R8, R8, 0x1, -R9 ;  /* 0x0000000108089824 */ /* 0x000fe400078e0a09 */
[----:B------:R-:W-:Y:S02]  /*50e0*/  @!P1 IMAD R11, R0, R2, R11 ;  /* 0x00000002000b9224 */ /* 0x000fe400078e020b */
[----:B------:R-:W-:Y:S01]  /*50f0*/  @!P1 IMAD R10, R8, R12, R10 ;  /* 0x0000000c080a9224 */ /* 0x000fe200078e020a */
[----:B-1----:R-:W-:Y:S06]  /*5100*/  @!P5 BRA `(.L_x_94) ;  /* 0x0000005400c0d947 */ /* 0x002fec0003800000 */
.L_x_210:
[----:B------:R-:W-:Y:S01]  /*5110*/  @!P4 IADD3 R2, P0, PT, R30, 0x580, RZ ;  /* 0x000005801e02c810 */ /* 0x000fe20007f1e0ff */
[----:B------:R-:W-:Y:S01]  /*5120*/  VOTEU.ALL UP1, P4 ;  /* 0x0000000000ff7886 */ /* 0x000fe20002020000 */
[----:B------:R-:W-:Y:S01]  /*5130*/  UMOV UR18, 0x0 ;  /* 0x0000000000127882 */ /* 0x000fe20000000000 */
[----:B------:R-:W-:Y:S01]  /*5140*/  UMOV UR19, 0x10000000 ;  /* 0x1000000000137882 */ /* 0x000fe20000000000 */
[----:B------:R-:W-:Y:S01]  /*5150*/  @!P4 R2UR UR9, R2 ;  /* 0x000000000209c2ca */ /* 0x000fe200000e0000 */
[----:B-1----:R-:W-:Y:S01]  /*5160*/  @!P4 IMAD.X R0, RZ, RZ, R31, P0 ;  /* 0x000000ffff00c224 */ /* 0x002fe200000e061f */
[----:B------:R-:W-:Y:S01]  /*5170*/  @!UP1 UIADD3 UR10, UPT, UPT, UR34, 0xc0, URZ ;  /* 0x000000c0220a9890 */ /* 0x000fe2000fffe0ff */
[----:B------:R-:W-:Y:S01]  /*5180*/  ISETP.NE.AND P0, PT, R28, 0x2, PT ;  /* 0x000000021c00780c */ /* 0x000fe20003f05270 */
[----:B------:R-:W-:Y:S01]  /*5190*/  UMOV UR11, UR35 ;  /* 0x00000023000b7c82 */ /* 0x000fe20008000000 */
[----:B------:R-:W-:Y:S01]  /*51a0*/  UMOV UR12, UR36 ;  /* 0x00000024000c7c82 */ /* 0x000fe20008000000 */
[----:B------:R-:W-:Y:S01]  /*51b0*/  @!P4 R2UR UR8, R0 ;  /* 0x000000000008c2ca */ /* 0x000fe200000e0000 */
[----:B------:R-:W-:Y:S01]  /*51c0*/  IMAD.IADD R14, R10, 0x1, R94 ;  /* 0x000000010a0e7824 */ /* 0x000fe200078e025e */
[----:B------:R-:W-:Y:S01]  /*51d0*/  @P3 R2UR UR36, R26 ;  /* 0x000000001a2432ca */ /* 0x000fe200000e0000 */
[----:B------:R-:W-:Y:S01]  /*51e0*/  IMAD.IADD R15, R11, 0x1, R95 ;  /* 0x000000010b0f7824 */ /* 0x000fe200078e025f */
[----:B------:R-:W-:Y:S02]  /*51f0*/  SEL R0, RZ, 0x1, P0 ;  /* 0x00000001ff007807 */ /* 0x000fe40000000000 */
[----:B------:R-:W-:Y:S01]  /*5200*/  LOP3.LUT R29, R29, 0x1, RZ, 0x3c, !PT ;  /* 0x000000011d1d7812 */ /* 0x000fe200078e3cff */
[----:B------:R-:W-:Y:S01]  /*5210*/  IMAD.U32 R8, RZ, RZ, UR9 ;  /* 0x00000009ff087e24 */ /* 0x000fe2000f8e00ff */
[----:B------:R-:W-:Y:S01]  /*5220*/  @!UP1 UIADD3 UR9, UPT, UPT, UR7, 0x158, URZ ;  /* 0x0000015807099890 */ /* 0x000fe2000fffe0ff */
[----:B------:R-:W-:Y:S02]  /*5230*/  LOP3.LUT R27, R27, R0, RZ, 0x3c, !PT ;  /* 0x000000001b1b7212 */ /* 0x000fe400078e3cff */
[----:B------:R-:W-:Y:S02]  /*5240*/  SEL R28, R28, RZ, P0 ;  /* 0x000000ff1c1c7207 */ /* 0x000fe40000000000 */
[----:B------:R-:W-:Y:S01]  /*5250*/  IMAD.U32 R9, RZ, RZ, UR8 ;  /* 0x00000008ff097e24 */ /* 0x000fe2000f8e00ff */
[----:B------:R-:W-:Y:S01]  /*5260*/  @!P4 R2UR UR14, R8 ;  /* 0x00000000080ec2ca */ /* 0x000fe200000e0000 */
[----:B------:R-:W-:Y:S01]  /*5270*/  @!UP1 UIADD3 UR8, UPT, UPT, UR7, 0x3400, URZ ;  /* 0x0000340007089890 */ /* 0x000fe2000fffe0ff */
[----:B------:R-:W-:Y:S02]  /*5280*/  VOTEU.ALL UP1, P4 ;  /* 0x0000000000ff7886 */ /* 0x000fe40002020000 */
[----:B------:R-:W-:Y:S11]  /*5290*/  @!P4 R2UR UR15, R9 ;  /* 0x00000000090fc2ca */ /* 0x000ff600000e0000 */
[----:B------:R-:W-:Y:S02]  /*52a0*/  @!UPT UIADD3 URZ, UPT, UPT, URZ, URZ, URZ ;  /* 0x000000fffffff290 */ /* 0x000fe4000fffe0ff */
[----:B------:R2:W-:Y:S01]  /*52b0*/  @!UP1 UTMALDG.3D [UR8], [UR14], desc[UR18] ;  /* 0x000012080e0095b4 */ /* 0x0005e20008011000 */
[----:B------:R2:W-:Y:S01]  /*52c0*/  @!P4 SYNCS.ARRIVE.TRANS64.RED.A0TR RZ, [UR7+0x158], R25 ;  /* 0x00015819ffffc9a7 */ /* 0x0005e20008300407 */
[----:B------:R-:W-:Y:S01]  /*52d0*/  UPLOP3.LUT UP1, UPT, UPT, UPT, UPT, 0x80, 0x8 ;  /* 0x000000000008789c */ /* 0x000fe20003f2f070 */
[----:B------:R-:W-:Y:S01]  /*52e0*/  SYNCS.ARRIVE.TRANS64.RED.A1T0 RZ, [UR13], RZ ;  /* 0x000000ffffff79a7 */ /* 0x000fe2000810040d */
[----:B------:R-:W-:Y:S09]  /*52f0*/  @P3 BRA `(.L_x_95) ;  /* 0xfffffff000a03947 */ /* 0x000ff2000383ffff */
[----:B------:R-:W-:-:S04]  /*5300*/  SHF.L.U32 R2, R29, 0x1f, RZ ;  /* 0x0000001f1d027819 */ /* 0x000fc800000006ff */
[----:B------:R-:W1:Y:S02]  /*5310*/  SYNCS.PHASECHK.TRANS64.TRYWAIT P0, [UR7+0x160], R2 ;  /* 0x00016002ff0075a7 */ /* 0x000e640008001107 */
[----:B-1----:R-:W-:Y:S05]  /*5320*/  @!P0 BRA `(.L_x_96) ;  /* 0x0000005400508947 */ /* 0x002fea0003800000 */
.L_x_212:
[----:B------:R-:W3:Y:S02]  /*5330*/  SYNCS.PHASECHK.TRANS64.TRYWAIT P0, [UR7+0x168], R2 ;  /* 0x00016802ff0075a7 */ /* 0x000ee40008001107 */
[----:B---3--:R-:W-:Y:S05]  /*5340*/  @!P0 BRA `(.L_x_97) ;  /* 0x0000005400608947 */ /* 0x008fea0003800000 */
.L_x_214:
[----:B------:R-:W3:Y:S02]  /*5350*/  SYNCS.PHASECHK.TRANS64.TRYWAIT P0, [UR7+0x170], R2 ;  /* 0x00017002ff0075a7 */ /* 0x000ee40008001107 */
[----:B---3--:R-:W-:Y:S05]  /*5360*/  @!P0 BRA `(.L_x_98) ;  /* 0x0000005400708947 */ /* 0x008fea0003800000 */
.L_x_216:
[----:B-1----:R-:W-:-:S07]  /*5370*/  MOV R0, UR7 ;  /* 0x0000000700007c02 */ /* 0x002fce0008000f00 */
.L_x_99:
[----:B-1----:R-:W-:-:S04]  /*5380*/  SHF.L.U32 R2, R29, 0x1f, RZ ;  /* 0x0000001f1d027819 */ /* 0x002fc800000006ff */
[----:B------:R1:W3:Y:S03]  /*5390*/  SYNCS.PHASECHK.TRANS64.TRYWAIT P0, [R0+URZ+0x178], R2 ;  /* 0x00017802000075a7 */ /* 0x0002e600080011ff */
[----:B---3--:R-:W-:Y:S05]  /*53a0*/  @!P0 NANOSLEEP.SYNCS 0x989680 ;  /* 0x009896800000895d */ /* 0x008fea0003900000 */
[----:B------:R-:W3:Y:S02]  /*53b0*/  @!P0 SYNCS.PHASECHK.TRANS64 P0, [R0+URZ+0x178], R2 ;  /* 0x00017802000085a7 */ /* 0x000ee400080010ff */
[----:B--23--:R-:W-:Y:S05]  /*53c0*/  @P0 EXIT ;  /* 0x000000000000094d */ /* 0x00cfea0003800000 */
[----:B------:R-:W-:Y:S05]  /*53d0*/  BRA `(.L_x_99) ;  /* 0xfffffffc00e87947 */ /* 0x000fea000383ffff */
.L_x_84:
[----:B------:R-:W-:-:S06]  /*53e0*/  UISETP.GE.AND UP1, UPT, UR8, 0x4, UPT ;  /* 0x000000040800788c */ /* 0x000fcc000bf26270 */
[----:B------:R-:W-:-:S13]  /*53f0*/  PLOP3.LUT P0, PT, PT, PT, UP1, 0x80, 0x8 ;  /* 0x000000000008781c */ /* 0x000fda0003f0f018 */
[----:B------:R-:W-:Y:S05]  /*5400*/  @!P0 EXIT ;  /* 0x000000000000894d */ /* 0x000fea0003800000 */
[----:B------:R-:W-:Y:S01]  /*5410*/  BAR.SYNC.DEFER_BLOCKING 0x6, 0xa0 ;  /* 0x0182800000007b1d */ /* 0x000fe20000010000 */
[C---:B------:R-:W-:Y:S01]  /*5420*/  IMAD.SHL.U32 R3, R108.reuse, 0x40, RZ ;  /* 0x000000406c037824 */ /* 0x040fe200078e00ff */
[C---:B------:R-:W-:Y:S01]  /*5430*/  LOP3.LUT R110, R108.reuse, 0x60, RZ, 0xc0, !PT ;  /* 0x000000606c6e7812 */ /* 0x040fe200078ec0ff */
[C---:B------:R-:W-:Y:S01]  /*5440*/  IMAD.SHL.U32 R100, R108.reuse, 0x20, RZ ;  /* 0x000000206c647824 */ /* 0x040fe200078e00ff */
[----:B------:R-:W-:Y:S01]  /*5450*/  CS2R R106, SRZ ;  /* 0x00000000006a7805 */ /* 0x000fe2000001ff00 */
[C---:B------:R-:W-:Y:S01]  /*5460*/  IMAD.SHL.U32 R4, R108.reuse, 0x2, RZ ;  /* 0x000000026c047824 */ /* 0x040fe200078e00ff */
[----:B------:R-:W-:Y:S02]  /*5470*/  UMOV UR49, 0x400 ;  /* 0x0000040000317882 */ /* 0x000fe40000000000 */
[----:B------:R-:W1:Y:S01]  /*5480*/  LDC R99, c[0x0][0x370] ;  /* 0x0000dc00ff637b82 */ /* 0x000e620000000800 */
[----:B------:R-:W-:Y:S01]  /*5490*/  ULEA UR49, UR37, UR49, 0x18 ;  /* 0x0000003125317291 */ /* 0x000fe2000f8ec0ff */
[----:B------:R-:W-:Y:S01]  /*54a0*/  LOP3.LUT R2, R3, 0x180, RZ, 0xc0, !PT ;  /* 0x0000018003027812 */ /* 0x000fe200078ec0ff */
[----:B------:R-:W-:Y:S01]  /*54b0*/  IMAD.U32 R46, R108, 0x10000, RZ ;  /* 0x000100006c2e7824 */ /* 0x000fe200078e00ff */
[----:B------:R-:W-:Y:S01]  /*54c0*/  LOP3.LUT R100, R100, 0xc00, RZ, 0xc0, !PT ;  /* 0x00000c0064647812 */ /* 0x000fe200078ec0ff */
[----:B------:R-:W-:Y:S01]  /*54d0*/  UIADD3 UR4, UPT, UPT, UR49, 0x4400, URZ ;  /* 0x0000440031047890 */ /* 0x000fe2000fffe0ff */
[----:B------:R-:W-:Y:S01]  /*54e0*/  LOP3.LUT R4, R2, 0x20, R4, 0xf8, !PT ;  /* 0x0000002002047812 */ /* 0x000fe200078ef804 */
[----:B------:R-:W-:Y:S01]  /*54f0*/  IMAD.SHL.U32 R2, R108, 0x8, RZ ;  /* 0x000000086c027824 */ /* 0x000fe200078e00ff */
[----:B------:R-:W2:Y:S01]  /*5500*/  LDC R42, c[0x0][0xb0c] ;  /* 0x0002c300ff2a7b82 */ /* 0x000ea20000000800 */
[----:B------:R-:W-:Y:S01]  /*5510*/  LOP3.LUT R100, R100, 0x40, R3, 0xf8, !PT ;  /* 0x0000004064647812 */ /* 0x000fe200078ef803 */
[----:B------:R-:W-:Y:S01]  /*5520*/  IMAD.MOV.U32 R45, RZ, RZ, RZ ;  /* 0x000000ffff2d7224 */ /* 0x000fe200078e00ff */
[----:B------:R-:W-:Y:S01]  /*5530*/  LOP3.LUT R46, R46, 0x600000, RZ, 0xc0, !PT ;  /* 0x006000002e2e7812 */ /* 0x000fe200078ec0ff */
[----:B------:R-:W-:Y:S01]  /*5540*/  IMAD.MOV.U32 R112, RZ, RZ, RZ ;  /* 0x000000ffff707224 */ /* 0x000fe200078e00ff */
[----:B------:R-:W-:-:S02]  /*5550*/  LOP3.LUT R108, R108, 0x2, RZ, 0xc0, !PT ;  /* 0x000000026c6c7812 */ /* 0x000fc400078ec0ff */
[----:B------:R-:W-:Y:S02]  /*5560*/  CS2R R104, SRZ ;  /* 0x0000000000687805 */ /* 0x000fe4000001ff00 */
[----:B------:R-:W-:Y:S01]  /*5570*/  LOP3.LUT R2, R4, 0x30, R2, 0x78, !PT ;  /* 0x0000003004027812 */ /* 0x000fe200078e7802 */
[----:B------:R-:W4:Y:S01]  /*5580*/  LDC R97, c[0x0][0xb20] ;  /* 0x0002c800ff617b82 */ /* 0x000f220000000800 */
[----:B------:R-:W3:Y:S01]  /*5590*/  LDS R0, [UR49+0x240] ;  /* 0x00024031ff007984 */ /* 0x000ee20008000800 */
[----:B------:R-:W-:Y:S01]  /*55a0*/  LOP3.LUT R100, R100, 0x200, R3, 0xf8, !PT ;  /* 0x0000020064647812 */ /* 0x000fe200078ef803 */
[----:B------:R-:W-:Y:S01]  /*55b0*/  IMAD.MOV R102, RZ, RZ, -R108 ;  /* 0x000000ffff667224 */ /* 0x000fe200078e0a6c */
[----:B------:R-:W1:Y:S01]  /*55c0*/  LDCU.64 UR52, c[0x0][0x348] ;  /* 0x00006900ff3477ac */ /* 0x000e620008000a00 */
[----:B------:R-:W-:Y:S01]  /*55d0*/  IMAD.U32 R109, RZ, RZ, UR4 ;  /* 0x00000004ff6d7e24 */ /* 0x000fe2000f8e00ff */
[----:B------:R-:W-:Y:S02]  /*55e0*/  LOP3.LUT R100, R100, R2, RZ, 0xfc, !PT ;  /* 0x0000000264647212 */ /* 0x000fe400078efcff */
[----:B------:R-:W1:Y:S01]  /*55f0*/  LDC R41, c[0x0][0xb30] ;  /* 0x0002cc00ff297b82 */ /* 0x000e620000000800 */
[----:B------:R-:W1:Y:S01]  /*5600*/  LDCU.64 UR38, c[0x0][0x888] ;  /* 0x00011100ff2677ac */ /* 0x000e620008000a00 */
[----:B------:R-:W1:Y:S06]  /*5610*/  LDCU.64 UR44, c[0x0][0x890] ;  /* 0x00011200ff2c77ac */ /* 0x000e6c0008000a00 */
[----:B------:R-:W1:Y:S01]  /*5620*/  LDC.64 R92, c[0x0][0xb10] ;  /* 0x0002c400ff5c7b82 */ /* 0x000e620000000a00 */
[----:B------:R-:W-:-:S07]  /*5630*/  UIADD3 UR48, UPT, UPT, UR49, 0x400, URZ ;  /* 0x0000040031307890 */ /* 0x000fce000fffe0ff */
[----:B------:R-:W1:Y:S08]  /*5640*/  LDC.64 R38, c[0x0][0xb18] ;  /* 0x0002c600ff267b82 */ /* 0x000e700000000a00 */
[----:B------:R-:W1:Y:S08]  /*5650*/  LDC.64 R36, c[0x0][0xb28] ;  /* 0x0002ca00ff247b82 */ /* 0x000e700000000a00 */
[----:B------:R-:W1:Y:S01]  /*5660*/  LDC.64 R90, c[0x0][0x8b0] ;  /* 0x00022c00ff5a7b82 */ /* 0x000e620000000a00 */
[----:B---3--:R-:W-:-:S07]  /*5670*/  IMAD.IADD R46, R0, 0x1, R46 ;  /* 0x00000001002e7824 */ /* 0x008fce00078e022e */
[----:B------:R-:W3:Y:S08]  /*5680*/  LDC.64 R88, c[0x0][0x8a8] ;  /* 0x00022a00ff587b82 */ /* 0x000ef00000000a00 */
[----:B--2-4-:R-:W1:Y:S02]  /*5690*/  LDC R98, c[0x0][0x374] ;  /* 0x0000dd00ff627b82 */ /* 0x014e640000000800 */
.L_x_141:
[----:B------:R-:W-:Y:S02]  /*56a0*/  LEA R0, R112, UR49, 0x3 ;  /* 0x0000003170007c11 */ /* 0x000fe4000f8e18ff */
[----:B------:R-:W-:Y:S02]  /*56b0*/  SHF.L.U32 R2, R106, 0x1f, RZ ;  /* 0x0000001f6a027819 */ /* 0x000fe400000006ff */
[----:B------:R-:W-:Y:S02]  /*56c0*/  LEA R16, R112, UR49, 0x4 ;  /* 0x0000003170107c11 */ /* 0x000fe4000f8e20ff */
[----:B------:R-:W2:Y:S02]  /*56d0*/  SYNCS.PHASECHK.TRANS64.TRYWAIT P0, [R0+URZ+0x190], R2 ;  /* 0x00019002000075a7 */ /* 0x000ea400080011ff */
[----:B-12---:R-:W-:Y:S05]  /*56e0*/  @!P0 BRA `(.L_x_100) ;  /* 0x0000005000a88947 */ /* 0x006fea0003800000 */
.L_x_217:
[----:B------:R-:W4:Y:S01]  /*56f0*/  LDC.64 R10, c[0x0][0xb10] ;  /* 0x0002c400ff0a7b82 */ /* 0x000f220000000a00 */
[----:B------:R-:W3:Y:S01]  /*5700*/  LDS.128 R16, [R16+0x220] ;  /* 0x0002200010107984 */ /* 0x000ee20000000c00 */
[----:B-1----:R-:W-:Y:S01]  /*5710*/  ISETP.NE.AND P1, PT, R41, 0x1, PT ;  /* 0x000000012900780c */ /* 0x002fe20003f25270 */
[----:B--2---:R-:W-:Y:S01]  /*5720*/  VIADD R0, R0, 0x1a0 ;  /* 0x000001a000007836 */ /* 0x004fe20000000000 */
[----:B------:R-:W-:Y:S04]  /*5730*/  ISETP.GE.AND P0, PT, R40, 0x1, PT ;  /* 0x000000012800780c */ /* 0x000fe80003f06270 */
[----:B------:R-:W1:Y:S01]  /*5740*/  LDC.64 R8, c[0x0][0xb18] ;  /* 0x0002c600ff087b82 */ /* 0x000e620000000a00 */
[----:B------:R-:W-:Y:S01]  /*5750*/  PRMT R0, RZ, 0x654, R0 ;  /* 0x00000654ff007816 */ /* 0x000fe20000000000 */
[----:B------:R-:W-:Y:S01]  /*5760*/  @!PT LDS RZ, [RZ] ;  /* 0x00000000fffff984 */ /* 0x000fe20000000800 */
[----:B------:R-:W-:Y:S01]  /*5770*/  @!PT LDS RZ, [RZ] ;  /* 0x00000000fffff984 */ /* 0x000fe20000000800 */
[----:B------:R-:W-:Y:S01]  /*5780*/  @!PT LDS RZ, [RZ] ;  /* 0x00000000fffff984 */ /* 0x000fe20000000800 */
[----:B------:R-:W-:Y:S01]  /*5790*/  @!PT LDS RZ, [RZ] ;  /* 0x00000000fffff984 */ /* 0x000fe20000000800 */
[----:B------:R2:W-:Y:S06]  /*57a0*/  MEMBAR.ALL.CTA ;  /* 0x0000000000007992 */ /* 0x0005ec0000008000 */
[----:B--2---:R-:W2:Y:S01]  /*57b0*/  FENCE.VIEW.ASYNC.S ;  /* 0x00000000000073c6 */ /* 0x004ea20000000000 */
[----:B------:R-:W1:Y:S08]  /*57c0*/  @!P1 LDC R12, c[0x0][0xb20] ;  /* 0x0002c800ff0c9b82 */ /* 0x000e700000000800 */
[----:B------:R-:W1:Y:S01]  /*57d0*/  @!P1 LDC R7, c[0x0][0xb0c] ;  /* 0x0002c300ff079b82 */ /* 0x000e620000000800 */
[----:B--2---:R2:W-:Y:S01]  /*57e0*/  SYNCS.ARRIVE.TRANS64.RED.A1T0 RZ, [R0+URZ], RZ ;  /* 0x000000ff00ff79a7 */ /* 0x0045e200081004ff */
[----:B---3--:R-:W-:Y:S04]  /*57f0*/  LOP3.LUT P4, RZ, R18, 0x1, RZ, 0xc0, !PT ;  /* 0x0000000112ff7812 */ /* 0x008fe8000788c0ff */
[----:B------:R-:W-:Y:S09]  /*5800*/  P2R R111, PR, RZ, 0x10 ;  /* 0x00000010ff6f7803 */ /* 0x000ff20000000000 */
[----:B------:R-:W-:Y:S02]  /*5810*/  @P4 MOV R44, R16 ;  /* 0x00000010002c4202 */ /* 0x000fe40000000f00 */
[----:B------:R-:W-:Y:S01]  /*5820*/  @P4 LOP3.LUT R43, R17, 0xffff, RZ, 0xc0, !PT ;  /* 0x0000ffff112b4812 */ /* 0x000fe200078ec0ff */
[----:B--2-4-:R-:W-:Y:S06]  /*5830*/  @!P0 BRA `(.L_x_101) ;  /* 0x0000000000a48947 */ /* 0x014fec0003800000 */
[----:B------:R-:W-:Y:S01]  /*5840*/  IMAD.HI.U32 R0, R98, R39, RZ ;  /* 0x0000002762007227 */ /* 0x000fe200078e00ff */
[----:B------:R-:W-:Y:S02]  /*5850*/  ISETP.NE.AND P0, PT, R38, 0x1, PT ;  /* 0x000000012600780c */ /* 0x000fe40003f05270 */
[----:B------:R-:W-:Y:S01]  /*5860*/  ISETP.NE.AND P2, PT, R40, 0x1, PT ;  /* 0x000000012800780c */ /* 0x000fe20003f45270 */
[----:B------:R-:W-:Y:S01]  /*5870*/  IMAD.HI.U32 R4, R99, R92, RZ ;  /* 0x0000005c63047227 */ /* 0x000fe200078e00ff */
[----:B------:R-:W-:Y:S02]  /*5880*/  SHF.R.U32.HI R0, RZ, R97, R0 ;  /* 0x00000061ff007219 */ /* 0x000fe40000011600 */
[----:B------:R-:W-:Y:S01]  /*5890*/  ISETP.NE.AND P3, PT, R42, 0x1, PT ;  /* 0x000000012a00780c */ /* 0x000fe20003f65270 */
[----:B------:R-:W-:Y:S01]  /*58a0*/  IMAD.HI.U32 R6, R43, R39, RZ ;  /* 0x000000272b067227 */ /* 0x000fe200078e00ff */
[-C--:B------:R-:W-:Y:S02]  /*58b0*/  SHF.R.U32.HI R4, RZ, R93.reuse, R4 ;  /* 0x0000005dff047219 */ /* 0x080fe40000011604 */
[----:B------:R-:W-:Y:S01]  /*58c0*/  SEL R0, R98, R0, !P0 ;  /* 0x0000000062007207 */ /* 0x000fe20004000000 */
[----:B------:R-:W-:Y:S01]  /*58d0*/  IMAD.HI.U32 R5, R44, R92, RZ ;  /* 0x0000005c2c057227 */ /* 0x000fe200078e00ff */
[----:B------:R-:W-:Y:S03]  /*58e0*/  SEL R4, R99, R4, !P3 ;  /* 0x0000000463047207 */ /* 0x000fe60005800000 */
[-C--:B------:R-:W-:Y:S01]  /*58f0*/  IMAD.HI.U32 R3, R0, R36.reuse, RZ ;  /* 0x0000002400037227 */ /* 0x080fe200078e00ff */
[----:B------:R-:W-:Y:S03]  /*5900*/  SHF.R.U32.HI R5, RZ, R93, R5 ;  /* 0x0000005dff057219 */ /* 0x000fe60000011605 */
[----:B------:R-:W-:Y:S01]  /*5910*/  IMAD.HI.U32 R2, R4, R36, RZ ;  /* 0x0000002404027227 */ /* 0x000fe200078e00ff */
[----:B------:R-:W-:Y:S02]  /*5920*/  @P2 SHF.R.U32.HI R0, RZ, R37, R3 ;  /* 0x00000025ff002219 */ /* 0x000fe40000011603 */
[----:B------:R-:W-:Y:S02]  /*5930*/  SHF.R.U32.HI R3, RZ, R97, R6 ;  /* 0x00000061ff037219 */ /* 0x000fe40000011606 */
[----:B------:R-:W-:Y:S01]  /*5940*/  @P2 SHF.R.U32.HI R4, RZ, R37, R2 ;  /* 0x00000025ff042219 */ /* 0x000fe20000011602 */
[----:B------:R-:W-:Y:S01]  /*5950*/  IMAD R0, R40, R0, RZ ;  /* 0x0000000028007224 */ /* 0x000fe200078e02ff */
[----:B------:R-:W-:Y:S02]  /*5960*/  SEL R3, R43, R3, !P0 ;  /* 0x000000032b037207 */ /* 0x000fe40004000000 */
[----:B------:R-:W-:Y:S01]  /*5970*/  SEL R2, R44, R5, !P3 ;  /* 0x000000052c027207 */ /* 0x000fe20005800000 */
[----:B------:R-:W-:Y:S01]  /*5980*/  IMAD R5, R40, R4, RZ ;  /* 0x0000000428057224 */ /* 0x000fe200078e02ff */
[C---:B------:R-:W-:Y:S01]  /*5990*/  ISETP.GE.AND P0, PT, R3.reuse, R0, PT ;  /* 0x000000000300720c */ /* 0x040fe20003f06270 */
[C---:B------:R-:W-:Y:S03]  /*59a0*/  IMAD.HI.U32 R0, R3.reuse, R36, RZ ;  /* 0x0000002403007227 */ /* 0x040fe600078e00ff */
[C---:B------:R-:W-:Y:S02]  /*59b0*/  ISETP.GE.OR P0, PT, R2.reuse, R5, P0 ;  /* 0x000000050200720c */ /* 0x040fe40000706670 */
[----:B------:R-:W-:Y:S04]  /*59c0*/  SHF.R.U32.HI R0, RZ, R37, R0 ;  /* 0x00000025ff007219 */ /* 0x000fe80000011600 */
[C---:B------:R-:W-:Y:S05]  /*59d0*/  SEL R6, R3.reuse, R0, !P2 ;  /* 0x0000000003067207 */ /* 0x040fea0005000000 */
        /* <DEDUP_REMOVED lines=14> */
[----:B------:R-:W-:Y:S07]  /*5ac0*/  IMAD R43, R3, R38, R43 ;  /* 0x00000026032b7224 */ /* 0x000fee00078e022b */
.L_x_101:
[----:B-1----:R-:W-:Y:S01]  /*5ad0*/  @!P1 ISETP.NE.AND P0, PT, R8, 0x1, PT ;  /* 0x000000010800980c */ /* 0x002fe20003f05270 */
[----:B------:R-:W-:Y:S01]  /*5ae0*/  @!P1 IMAD.HI.U32 R0, R44, R10, RZ ;  /* 0x0000000a2c009227 */ /* 0x000fe200078e00ff */
[----:B------:R-:W-:Y:S01]  /*5af0*/  @!P1 ISETP.NE.AND P2, PT, R7, 0x1, PT ;  /* 0x000000010700980c */ /* 0x000fe20003f45270 */
[----:B------:R-:W-:Y:S01]  /*5b00*/  ULOP3.LUT UP0, URZ, UR48, 0x1b0, URZ, 0xc0, !UPT ;  /* 0x000001b030ff7892 */ /* 0x000fe2000f80c0ff */
[----:B------:R-:W-:Y:S01]  /*5b10*/  R2UR UR42, R15 ;  /* 0x000000000f2a72ca */ /* 0x000fe200000e0000 */
[C---:B------:R-:W-:Y:S01]  /*5b20*/  @!P1 IMAD.HI.U32 R2, R43.reuse, R9, RZ ;  /* 0x000000092b029227 */ /* 0x040fe200078e00ff */
[----:B------:R-:W-:Y:S02]  /*5b30*/  @!P1 SHF.R.U32.HI R0, RZ, R11, R0 ;  /* 0x0000000bff009219 */ /* 0x000fe40000011600 */
[----:B------:R-:W-:Y:S01]  /*5b40*/  R2UR UR41, R14 ;  /* 0x000000000e2972ca */ /* 0x000fe200000e0000 */
[----:B------:R-:W-:Y:S01]  /*5b50*/  VIADD R112, R112, 0x1 ;  /* 0x0000000170707836 */ /* 0x000fe20000000000 */
[----:B------:R-:W-:Y:S02]  /*5b60*/  @!P1 SHF.R.U32.HI R2, RZ, R12, R2 ;  /* 0x0000000cff029219 */ /* 0x000fe40000011602 */
[----:B------:R-:W-:Y:S02]  /*5b70*/  @!P1 SEL R3, R44, R0, !P2 ;  /* 0x000000002c039207 */ /* 0x000fe40005000000 */
[----:B------:R-:W-:Y:S02]  /*5b80*/  @!P1 SEL R2, R43, R2, !P0 ;  /* 0x000000022b029207 */ /* 0x000fe40004000000 */
[----:B------:R-:W-:Y:S01]  /*5b90*/  @P4 SHF.R.U32.HI R103, RZ, 0x10, R17 ;  /* 0x00000010ff674819 */ /* 0x000fe20000011611 */
[----:B------:R-:W-:Y:S02]  /*5ba0*/  USHF.L.U32 UR42, UR42, 0x6, URZ ;  /* 0x000000062a2a7899 */ /* 0x000fe400080006ff */
[----:B------:R-:W-:Y:S02]  /*5bb0*/  @!P1 IMAD.IADD R0, R2, 0x1, -R3 ;  /* 0x0000000102009824 */ /* 0x000fe400078e0a03 */
[----:B------:R-:W-:Y:S01]  /*5bc0*/  @!P1 IMAD.IADD R2, R3, 0x1, -R2 ;  /* 0x0000000103029824 */ /* 0x000fe200078e0a02 */
[----:B------:R-:W-:Y:S01]  /*5bd0*/  USHF.L.U32 UR41, UR41, 0x8, URZ ;  /* 0x0000000829297899 */ /* 0x000fe200080006ff */
[----:B------:R-:W-:Y:S02]  /*5be0*/  @!P1 IMAD R44, R0, R7, R44 ;  /* 0x00000007002c9224 */ /* 0x000fe400078e022c */
[----:B------:R-:W-:Y:S01]  /*5bf0*/  @!P1 IMAD R43, R2, R8, R43 ;  /* 0x00000008022b9224 */ /* 0x000fe200078e022b */
[----:B------:R-:W-:Y:S08]  /*5c00*/  BRA.U !UP0, `(.L_x_102) ;  /* 0x0000000108407547 */ /* 0x000ff0000b800000 */
[----:B------:R-:W1:Y:S01]  /*5c10*/  LDCU.64 UR8, c[0x4][0x88] ;  /* 0x01001100ff0877ac */ /* 0x000e620008000a00 */
[----:B------:R-:W-:Y:S01]  /*5c20*/  MOV R3, 0x0 ;  /* 0x0000000000037802 */ /* 0x000fe20000000f00 */
[----:B------:R-:W-:Y:S02]  /*5c30*/  HFMA2 R12, -RZ, RZ, 0, 5.9604644775390625e-08 ;  /* 0x00000001ff0c7431 */ /* 0x000fe400000001ff */
[----:B------:R-:W-:Y:S02]  /*5c40*/  IMAD.MOV.U32 R8, RZ, RZ, 0x70 ;  /* 0x00000070ff087424 */ /* 0x000fe400078e00ff */
[----:B------:R-:W-:Y:S01]  /*5c50*/  IMAD.MOV.U32 R13, RZ, RZ, RZ ;  /* 0x000000ffff0d7224 */ /* 0x000fe200078e00ff */
[----:B------:R-:W2:Y:S01]  /*5c60*/  LDCU.64 UR6, c[0x4][0x90] ;  /* 0x01001200ff0677ac */ /* 0x000ea20008000a00 */
[----:B------:R-:W3:Y:S01]  /*5c70*/  LDC.64 R2, c[0x4][R3] ;  /* 0x0100000003027b82 */ /* 0x000ee20000000a00 */
[----:B------:R-:W4:Y:S01]  /*5c80*/  LDCU.64 UR4, c[0x4][0x8] ;  /* 0x01000100ff0477ac */ /* 0x000f220008000a00 */
[----:B-1----:R-:W-:Y:S01]  /*5c90*/  MOV R5, UR9 ;  /* 0x0000000900057c02 */ /* 0x002fe20008000f00 */
[----:B------:R-:W-:Y:S01]  /*5ca0*/  IMAD.U32 R4, RZ, RZ, UR8 ;  /* 0x00000008ff047e24 */ /* 0x000fe2000f8e00ff */
[----:B--2---:R-:W-:Y:S01]  /*5cb0*/  MOV R7, UR7 ;  /* 0x0000000700077c02 */ /* 0x004fe20008000f00 */
[----:B------:R-:W-:Y:S01]  /*5cc0*/  IMAD.U32 R6, RZ, RZ, UR6 ;  /* 0x00000006ff067e24 */ /* 0x000fe2000f8e00ff */
[----:B----4-:R-:W-:Y:S01]  /*5cd0*/  MOV R11, UR5 ;  /* 0x00000005000b7c02 */ /* 0x010fe20008000f00 */
[----:B------:R-:W-:Y:S02]  /*5ce0*/  IMAD.U32 R10, RZ, RZ, UR4 ;  /* 0x00000004ff0a7e24 */ /* 0x000fe4000f8e00ff */
[----:B------:R-:W-:Y:S07]  /*5cf0*/  LEPC R20, `(.L_x_102) ;  /* 0x000000001014794e */ /* 0x000fee0000000000 */
[----:B---3-5:R-:W-:Y:S05]  /*5d00*/  CALL.ABS.NOINC R2 ;  /* 0x0000000002007343 */ /* 0x028fea0003c00000 */
.L_x_102:
[----:B------:R-:W-:Y:S01]  /*5d10*/  LOP3.LUT P0, RZ, R109, 0x1b0, RZ, 0xc0, !PT ;  /* 0x000001b06dff7812 */ /* 0x000fe2000780c0ff */
[----:B------:R-:W-:Y:S11]  /*5d20*/  BSSY.RECONVERGENT B6, `(.L_x_103) ;  /* 0x0000013000067945 */ /* 0x000ff60003800200 */
[----:B------:R-:W-:Y:S01]  /*5d30*/  @!UPT UIADD3 URZ, UPT, UPT, URZ, URZ, URZ ;  /* 0x000000fffffff290 */ /* 0x000fe2000fffe0ff */
[----:B------:R-:W-:Y:S05]  /*5d40*/  @!P0 BRA `(.L_x_104) ;  /* 0x0000000000408947 */ /* 0x000fea0003800000 */
        /* <DEDUP_REMOVED lines=16> */
.L_x_104:
[----:B------:R-:W-:Y:S05]  /*5e50*/  BSYNC.RECONVERGENT B6 ;  /* 0x0000000000067941 */ /* 0x000fea0003800200 */
.L_x_103:
[----:B------:R-:W-:Y:S01]  /*5e60*/  ISETP.NE.U32.AND P4, PT, R90, RZ, PT ;  /* 0x000000ff5a00720c */ /* 0x000fe20003f85070 */
[----:B------:R-:W-:Y:S01]  /*5e70*/  UISETP.NE.AND UP2, UPT, UR50, URZ, UPT ;  /* 0x000000ff3200728c */ /* 0x000fe2000bf45270 */
[----:B------:R-:W-:Y:S01]  /*5e80*/  ISETP.NE.U32.AND P2, PT, RZ, UR38, PT ;  /* 0x00000026ff007c0c */ /* 0x000fe2000bf45070 */
[----:B------:R-:W-:Y:S01]  /*5e90*/  UISETP.NE.U32.AND UP1, UPT, UR44, URZ, UPT ;  /* 0x000000ff2c00728c */ /* 0x000fe2000bf25070 */
[----:B------:R-:W-:Y:S01]  /*5ea0*/  ISETP.NE.AND.EX P4, PT, R91, RZ, PT, P4 ;  /* 0x000000ff5b00720c */ /* 0x000fe20003f85340 */
[----:B------:R-:W-:Y:S01]  /*5eb0*/  UPLOP3.LUT UP0, UPT, UPT, UPT, UPT, 0x40, 0x4 ;  /* 0x000000000004789c */ /* 0x000fe20003f0e870 */
[----:B------:R-:W-:Y:S01]  /*5ec0*/  ISETP.NE.AND.EX P2, PT, RZ, UR39, PT, P2 ;  /* 0x00000027ff007c0c */ /* 0x000fe2000bf45320 */
[----:B------:R-:W-:Y:S01]  /*5ed0*/  UISETP.NE.AND.EX UP1, UPT, UR45, URZ, UPT, UP1 ;  /* 0x000000ff2d00728c */ /* 0x000fe2000bf25310 */
[----:B------:R-:W-:Y:S04]  /*5ee0*/  PLOP3.LUT P1, PT, PT, PT, UP2, 0x80, 0x8 ;  /* 0x000000000008781c */ /* 0x000fe80003f2f028 */
[----:B------:R-:W-:Y:S06]  /*5ef0*/  @UP2 UPLOP3.LUT UP0, UPT, UPT, UPT, UP1, 0x80, 0x8 ;  /* 0x000000000008289c */ /* 0x000fec0003f0f010 */
[----:B------:R-:W-:Y:S01]  /*5f00*/  PLOP3.LUT P0, PT, PT, PT, UP0, 0x80, 0x8 ;  /* 0x000000000008781c */ /* 0x000fe20003f0f008 */
[----:B------:R-:W-:Y:S01]  /*5f10*/  @!UPT UIADD3 URZ, UPT, UPT, URZ, URZ, URZ ;  /* 0x000000fffffff290 */ /* 0x000fe2000fffe0ff */
[----:B------:R-:W-:Y:S11]  /*5f20*/  BRA.U !UP1, `(.L_x_105) ;  /* 0x0000000109387547 */ /* 0x000ff6000b800000 */
[----:B------:R-:W-:Y:S01]  /*5f30*/  UISETP.NE.U32.AND UP0, UPT, UR38, URZ, UPT ;  /* 0x000000ff2600728c */ /* 0x000fe2000bf05070 */
[----:B------:R-:W-:Y:S02]  /*5f40*/  HFMA2 R0, -RZ, RZ, 0, 5.9604644775390625e-08 ;  /* 0x00000001ff007431 */ /* 0x000fe400000001ff */
[----:B------:R-:W-:Y:S01]  /*5f50*/  IMAD.MOV.U32 R96, RZ, RZ, 0x1 ;  /* 0x00000001ff607424 */ /* 0x000fe200078e00ff */
[----:B------:R-:W-:Y:S06]  /*5f60*/  UISETP.NE.AND.EX UP0, UPT, UR39, URZ, UPT, UP0 ;  /* 0x000000ff2700728c */ /* 0x000fec000bf05300 */
[----:B------:R-:W-:Y:S05]  /*5f70*/  PLOP3.LUT P3, PT, PT, PT, UP0, 0x80, 0x8 ;  /* 0x000000000008781c */ /* 0x000fea0003f6f008 */
[----:B------:R-:W1:Y:S01]  /*5f80*/  @UP0 LDCU.64 UR6, c[0x0][0x888] ;  /* 0x00011100ff0607ac */ /* 0x000e620008000a00 */
[----:B------:R-:W-:Y:S07]  /*5f90*/  @UP0 UIMAD UR4, UR36, UR44, URZ ;  /* 0x0000002c240402a4 */ /* 0x000fee000f8e02ff */
[----:B------:R-:W-:Y:S01]  /*5fa0*/  @!P3 PRMT R96, R0, 0x7610, R96 ;  /* 0x000076100060b816 */ /* 0x000fe20000000060 */
[----:B-1----:R-:W-:Y:S03]  /*5fb0*/  @UP0 UIMAD.WIDE UR6, UR4, 0x4, UR6 ;  /* 0x00000004040608a5 */ /* 0x002fe6000f8e0206 */
[----:B------:R-:W1:Y:S03]  /*5fc0*/  @!UP0 LDCU UR4, c[0x0][0x880] ;  /* 0x00011000ff0487ac */ /* 0x000e660008000800 */
[----:B------:R-:W-:Y:S01]  /*5fd0*/  IMAD.U32 R2, RZ, RZ, UR6 ;  /* 0x00000006ff027e24 */ /* 0x000fe2000f8e00ff */
[----:B------:R-:W-:Y:S05]  /*5fe0*/  MOV R3, UR7 ;  /* 0x0000000700037c02 */ /* 0x000fea0008000f00 */
[----:B-----5:R2:W5:Y:S02]  /*5ff0*/  @P3 LDG.E R49, desc[UR46][R2.64] ;  /* 0x0000002e02313981 */ /* 0x020564000c1e1900 */
[----:B-12---:R-:W-:Y:S02]  /*6000*/  @!P3 IMAD.U32 R49, RZ, RZ, UR4 ;  /* 0x00000004ff31be24 */ /* 0x006fe4000f8e00ff */
.L_x_105:
[----:B------:R-:W-:Y:S05]  /*6010*/  @!P4 BRA `(.L_x_106) ;  /* 0x000000000020c947 */ /* 0x000fea0003800000 */
[----:B------:R-:W-:Y:S04]  /*6020*/  ISETP.NE.U32.AND P3, PT, R88, RZ, PT ;  /* 0x000000ff5800720c */ /* 0x000fe80003f65070 */
[----:B------:R-:W-:Y:S11]  /*6030*/  ISETP.NE.AND.EX P3, PT, R89, RZ, PT, P3 ;  /* 0x000000ff5900720c */ /* 0x000ff60003f65330 */
[----:B------:R-:W-:Y:S02]  /*6040*/  @!UPT UIADD3 URZ, UPT, UPT, URZ, URZ, URZ ;  /* 0x000000fffffff290 */ /* 0x000fe4000fffe0ff */
[----:B------:R-:W1:Y:S01]  /*6050*/  @P3 LDC.64 R2, c[0x0][0x8a8] ;  /* 0x00022a00ff023b82 */ /* 0x000e620000000a00 */
[----:B------:R-:W-:Y:S04]  /*6060*/  @P3 IMAD R0, R90, UR36, RZ ;  /* 0x000000245a003c24 */ /* 0x000fe8000f8e02ff */
[----:B-1----:R-:W-:Y:S05]  /*6070*/  @P3 IMAD.WIDE R2, R0, 0x4, R2 ;  /* 0x0000000400023825 */ /* 0x002fea00078e0202 */
[----:B-----5:R1:W5:Y:S02]  /*6080*/  @P3 LDG.E R47, desc[UR46][R2.64] ;  /* 0x0000002e022f3981 */ /* 0x020364000c1e1900 */
[----:B-1----:R-:W2:Y:S02]  /*6090*/  @!P3 LDC R47, c[0x0][0x8a0] ;  /* 0x00022800ff2fbb82 */ /* 0x002ea40000000800 */
.L_x_106:
[----:B-----5:R-:W-:Y:S01]  /*60a0*/  FSETP.NEU.AND P4, PT, R49, RZ, PT ;  /* 0x000000ff3100720b */ /* 0x020fe20003f8d000 */
[----:B------:R-:W-:Y:S01]  /*60b0*/  BSSY B1, `(.L_x_107) ;  /* 0x0000042000017945 */ /* 0x000fe20003800000 */
[----:B------:R-:W-:Y:S01]  /*60c0*/  SEL R5, RZ, 0xffffffff, P2 ;  /* 0xffffffffff057807 */ /* 0x000fe20001000000 */
[----:B------:R-:W-:Y:S01]  /*60d0*/  IMAD.MOV.U32 R115, RZ, RZ, 0x1 ;  /* 0x00000001ff737424 */ /* 0x000fe200078e00ff */
[----:B------:R-:W-:Y:S02]  /*60e0*/  LOP3.LUT P3, RZ, R96, 0xff, RZ, 0xc0, !PT ;  /* 0x000000ff60ff7812 */ /* 0x000fe4000786c0ff */
[----:B------:R-:W-:Y:S02]  /*60f0*/  CS2R R86, SRZ ;  /* 0x0000000000567805 */ /* 0x000fe4000001ff00 */
[----:B------:R-:W-:Y:S02]  /*6100*/  @P1 SEL R0, RZ, 0xffffffff, P4 ;  /* 0xffffffffff001807 */ /* 0x000fe40002000000 */
[----:B------:R-:W-:Y:S02]  /*6110*/  CS2R R84, SRZ ;  /* 0x0000000000547805 */ /* 0x000fe4000001ff00 */
[----:B------:R-:W-:Y:S02]  /*6120*/  LEA R2, R105, UR49, 0x3 ;  /* 0x0000003169027c11 */ /* 0x000fe4000f8e18ff */
[----:B------:R-:W-:Y:S02]  /*6130*/  CS2R R82, SRZ ;  /* 0x0000000000527805 */ /* 0x000fe4000001ff00 */
[----:B------:R-:W-:Y:S02]  /*6140*/  @P0 SEL R0, R5, R0, !P3 ;  /* 0x0000000005000207 */ /* 0x000fe40005800000 */
[----:B------:R-:W-:Y:S02]  /*6150*/  CS2R R80, SRZ ;  /* 0x0000000000507805 */ /* 0x000fe4000001ff00 */
[----:B------:R-:W-:Y:S02]  /*6160*/  LEA R113, R45, UR49, 0x3 ;  /* 0x000000312d717c11 */ /* 0x000fe4000f8e18ff */
[----:B------:R-:W-:Y:S02]  /*6170*/  @P1 LOP3.LUT R0, R0, 0x1, RZ, 0xc0, !PT ;  /* 0x0000000100001812 */ /* 0x000fe400078ec0ff */
[----:B------:R-:W-:Y:S02]  /*6180*/  SHF.L.U32 R3, R107, 0x1f, RZ ;  /* 0x0000001f6b037819 */ /* 0x000fe400000006ff */
[----:B------:R-:W-:Y:S02]  /*6190*/  ISETP.NE.U32.OR P6, PT, R0, 0x1, !P1 ;  /* 0x000000010000780c */ /* 0x000fe40004fc5470 */
[----:B------:R-:W-:Y:S02]  /*61a0*/  PLOP3.LUT P2, PT, PT, PT, UP1, 0x80, 0x8 ;  /* 0x000000000008781c */ /* 0x000fe40003f4f018 */
[----:B------:R-:W-:Y:S02]  /*61b0*/  LEA.HI R48, R45, R45, RZ, 0x1 ;  /* 0x0000002d2d307211 */ /* 0x000fe400078f08ff */
[----:B------:R-:W-:Y:S02]  /*61c0*/  SEL R4, RZ, 0xffffffff, P4 ;  /* 0xffffffffff047807 */ /* 0x000fe40002000000 */
[----:B------:R-:W-:Y:S05]  /*61d0*/  P2R R118, PR, RZ, 0x40 ;  /* 0x00000040ff767803 */ /* 0x000fea0000000000 */
[----:B------:R-:W-:Y:S02]  /*61e0*/  @P6 SHF.L.U32 R0, R104, 0x1f, RZ ;  /* 0x0000001f68006819 */ /* 0x000fe400000006ff */
[----:B------:R-:W-:Y:S02]  /*61f0*/  @P2 SEL R4, R5, R4, !P3 ;  /* 0x0000000405042207 */ /* 0x000fe40005800000 */
[----:B------:R1:W3:Y:S02]  /*6200*/  @P6 SYNCS.PHASECHK.TRANS64.TRYWAIT P1, [R2+URZ+0x140], R0 ;  /* 0x00014000020065a7 */ /* 0x0002e400080211ff */
[----:B------:R-:W-:Y:S04]  /*6210*/  LOP3.LUT R4, R4, 0x1, RZ, 0xc0, !PT ;  /* 0x0000000104047812 */ /* 0x000fe800078ec0ff */
[----:B------:R-:W-:Y:S04]  /*6220*/  ISETP.NE.U32.AND P5, PT, R4, 0x1, PT ;  /* 0x000000010400780c */ /* 0x000fe80003fa5070 */
[----:B------:R-:W-:Y:S01]  /*6230*/  P2R R116, PR, RZ, 0x20 ;  /* 0x00000020ff747803 */ /* 0x000fe20000000000 */
[----:B------:R4:W2:Y:S01]  /*6240*/  SYNCS.PHASECHK.TRANS64.TRYWAIT P0, [R113+URZ+0x1b0], R3 ;  /* 0x0001b003710075a7 */ /* 0x0008a200080011ff */
[C---:B-1----:R-:W-:Y:S01]  /*6250*/  IMAD.SHL.U32 R0, R48.reuse, 0x80, RZ ;  /* 0x0000008030007824 */ /* 0x042fe200078e00ff */
[----:B------:R-:W-:Y:S04]  /*6260*/  LOP3.LUT R48, R48, 0xffe, RZ, 0xc0, !PT ;  /* 0x00000ffe30307812 */ /* 0x000fe800078ec0ff */
[----:B------:R-:W-:Y:S01]  /*6270*/  LOP3.LUT R0, R0, 0xffffff00, RZ, 0xc0, !PT ;  /* 0xffffff0000007812 */ /* 0x000fe200078ec0ff */
[----:B------:R-:W-:Y:S04]  /*6280*/  IMAD.IADD R48, R45, 0x1, -R48 ;  /* 0x000000012d307824 */ /* 0x000fe800078e0a30 */
[----:B------:R-:W-:Y:S04]  /*6290*/  IMAD.IADD R0, R46, 0x1, R0 ;  /* 0x000000012e007824 */ /* 0x000fe800078e0200 */
[----:B------:R-:W-:Y:S01]  /*62a0*/  IMAD R48, R48, 0x100000, R0 ;  /* 0x0010000030307824 */ /* 0x000fe200078e0200 */
[----:B---3--:R-:W-:Y:S01]  /*62b0*/  @P6 SEL R115, RZ, 0x1, !P1 ;  /* 0x00000001ff736807 */ /* 0x008fe20004800000 */
[----:B----4-:R-:W-:Y:S06]  /*62c0*/  @!P6 BRA `(.L_x_108) ;  /* 0x000000000080e947 */ /* 0x010fec0003800000 */
[----:B------:R-:W-:Y:S01]  /*62d0*/  @P5 IMAD R5, R105, 0x1000, R100 ;  /* 0x0000100069055824 */ /* 0x000fe200078e0264 */
[----:B------:R-:W-:Y:S01]  /*62e0*/  ISETP.NE.AND P1, PT, R115, RZ, PT ;  /* 0x000000ff7300720c */ /* 0x000fe20003f25270 */
[----:B------:R-:W-:Y:S01]  /*62f0*/  BSSY B0, `(.L_x_109) ;  /* 0x000000b000007945 */ /* 0x000fe20003800000 */
[----:B------:R-:W-:Y:S01]  /*6300*/  CS2R R82, SRZ ;  /* 0x0000000000527805 */ /* 0x000fe2000001ff00 */
[----:B------:R-:W-:Y:S01]  /*6310*/  @P5 VIADD R4, R5, UR49 ;  /* 0x0000003105045c36 */ /* 0x000fe20008000000 */
[----:B------:R-:W-:Y:S02]  /*6320*/  CS2R R80, SRZ ;  /* 0x0000000000507805 */ /* 0x000fe4000001ff00 */
[----:B------:R-:W-:Y:S02]  /*6330*/  CS2R R86, SRZ ;  /* 0x0000000000567805 */ /* 0x000fe4000001ff00 */
[----:B------:R-:W-:Y:S01]  /*6340*/  CS2R R84, SRZ ;  /* 0x0000000000547805 */ /* 0x000fe2000001ff00 */
[----:B------:R-:W-:Y:S04]  /*6350*/  @P5 IMAD R4, R108, -0x10, R4 ;  /* 0xfffffff06c045824 */ /* 0x000fe800078e0204 */
[----:B------:R-:W-:Y:S05]  /*6360*/  @P1 BRA `(.L_x_110) ;  /* 0x00000000000c1947 */ /* 0x000fea0003800000 */
[----:B------:R-:W-:Y:S04]  /*6370*/  SHF.L.U32 R0, R104, 0x1f, RZ ;  /* 0x0000001f68007819 */ /* 0x000fe800000006ff */
[----:B------:R-:W1:Y:S02]  /*6380*/  SYNCS.PHASECHK.TRANS64.TRYWAIT P1, [R2+URZ+0x140], R0 ;  /* 0x00014000020075a7 */ /* 0x000e6400080211ff */
[----:B-1----:R-:W-:Y:S05]  /*6390*/  @!P1 BRA `(.L_x_111) ;  /* 0x0000004400909947 */ /* 0x002fea0003800000 */
.L_x_110:
[----:B------:R-:W-:Y:S05]  /*63a0*/  BSYNC B0 ;  /* 0x0000000000007941 */ /* 0x000fea0003800000 */
.L_x_109:
[----:B------:R-:W-:Y:S01]  /*63b0*/  ISETP.NE.AND P1, PT, R116, RZ, PT ;  /* 0x000000ff7400720c */ /* 0x000fe20003f25270 */
[----:B-1----:R-:W-:Y:S02]  /*63c0*/  VIADD R2, R2, 0x160 ;  /* 0x0000016002027836 */ /* 0x002fe40000000000 */
[----:B------:R-:W-:Y:S02]  /*63d0*/  IMAD.U32 R0, RZ, RZ, UR37 ;  /* 0x00000025ff007e24 */ /* 0x000fe4000f8e00ff */
[----:B------:R-:W-:Y:S03]  /*63e0*/  VIADD R105, R105, 0x1 ;  /* 0x0000000169697836 */ /* 0x000fe60000000000 */
[----:B------:R-:W-:Y:S05]  /*63f0*/  PRMT R0, R0, 0x654, R2 ;  /* 0x0000065400007816 */ /* 0x000fea0000000002 */
[----:B------:R1:W3:Y:S04]  /*6400*/  @P1 LDS.128 R80, [R5+UR49+0x400] ;  /* 0x0004003105501984 */ /* 0x0002e80008000c00 */
[----:B------:R1:W4:Y:S01]  /*6410*/  @P1 LDS.128 R84, [R4+0x410] ;  /* 0x0004100004541984 */ /* 0x0003220000000c00 */
[C---:B------:R-:W-:Y:S01]  /*6420*/  ISETP.NE.AND P1, PT, R105.reuse, 0x4, PT ;  /* 0x000000046900780c */ /* 0x040fe20003f25270 */
[----:B------:R-:W-:Y:S01]  /*6430*/  @!PT LDS RZ, [RZ] ;  /* 0x00000000fffff984 */ /* 0x000fe20000000800 */
[----:B------:R-:W-:Y:S01]  /*6440*/  @!PT LDS RZ, [RZ] ;  /* 0x00000000fffff984 */ /* 0x000fe20000000800 */
[----:B------:R-:W-:Y:S01]  /*6450*/  @!PT LDS RZ, [RZ] ;  /* 0x00000000fffff984 */ /* 0x000fe20000000800 */
[----:B------:R-:W-:Y:S01]  /*6460*/  @!PT LDS RZ, [RZ] ;  /* 0x00000000fffff984 */ /* 0x000fe20000000800 */
[----:B------:R5:W-:Y:S06]  /*6470*/  MEMBAR.ALL.CTA ;  /* 0x0000000000007992 */ /* 0x000bec0000008000 */
[----:B-----5:R-:W5:Y:S01]  /*6480*/  FENCE.VIEW.ASYNC.S ;  /* 0x00000000000073c6 */ /* 0x020f620000000000 */
[----:B------:R-:W-:Y:S01]  /*6490*/  SEL R105, R105, RZ, P1 ;  /* 0x000000ff69697207 */ /* 0x000fe20000800000 */
[----:B-----5:R5:W-:Y:S02]  /*64a0*/  SYNCS.ARRIVE.TRANS64.RED.A1T0 RZ, [R0+URZ], RZ ;  /* 0x000000ff00ff79a7 */ /* 0x020be400081004ff */
[----:B-----5:R-:W-:Y:S04]  /*64b0*/  SEL R0, RZ, 0x1, P1 ;  /* 0x00000001ff007807 */ /* 0x020fe80000800000 */
[----:B-1-3--:R-:W-:Y:S02]  /*64c0*/  LOP3.LUT R104, R104, R0, RZ, 0x3c, !PT ;  /* 0x0000000068687212 */ /* 0x00afe400078e3cff */
.L_x_108:
[----:B------:R-:W-:Y:S05]  /*64d0*/  BSYNC B1 ;  /* 0x0000000000017941 */ /* 0x000fea0003800000 */
.L_x_107:
[----:B------:R-:W-:Y:S04]  /*64e0*/  SHF.R.U32.HI R0, RZ, 0x15, R48 ;  /* 0x00000015ff007819 */ /* 0x000fe80000011630 */
[----:B------:R-:W-:Y:S01]  /*64f0*/  LOP3.LUT P1, RZ, R0, 0x3, R101, 0x48, !PT ;  /* 0x0000000300ff7812 */ /* 0x000fe20007824865 */
[----:B------:R-:W-:Y:S01]  /*6500*/  @!UPT UIADD3 URZ, UPT, UPT, URZ, URZ, URZ ;  /* 0x000000fffffff290 */ /* 0x000fe2000fffe0ff */
[----:B--2---:R-:W-:Y:S11]  /*6510*/  @P0 BRA `(.L_x_112) ;  /* 0x0000000000080947 */ /* 0x004ff60003800000 */
[----:B------:R-:W1:Y:S02]  /*6520*/  SYNCS.PHASECHK.TRANS64.TRYWAIT P0, [R113+URZ+0x1b0], R3 ;  /* 0x0001b003710075a7 */ /* 0x000e6400080011ff */
[----:B-1----:R-:W-:Y:S05]  /*6530*/  @!P0 BRA `(.L_x_113) ;  /* 0x00000044003c8947 */ /* 0x002fea0003800000 */
.L_x_112:
[----:B------:R-:W-:Y:S05]  /*6540*/  @!P1 BRA `(.L_x_114) ;  /* 0x0000000000409947 */ /* 0x000fea0003800000 */
[----:B------:R-:W2:Y:S01]  /*6550*/  LDCU.64 UR8, c[0x4][0x78] ;  /* 0x01000f00ff0877ac */ /* 0x000ea20008000a00 */
[----:B-1----:R-:W-:Y:S01]  /*6560*/  MOV R3, 0x0 ;  /* 0x0000000000037802 */ /* 0x002fe20000000f00 */
[----:B------:R-:W-:Y:S02]  /*6570*/  HFMA2 R12, -RZ, RZ, 0, 5.9604644775390625e-08 ;  /* 0x00000001ff0c7431 */ /* 0x000fe400000001ff */
[----:B------:R-:W-:Y:S02]  /*6580*/  IMAD.MOV.U32 R8, RZ, RZ, 0x192 ;  /* 0x00000192ff087424 */ /* 0x000fe400078e00ff */
[----:B------:R-:W-:Y:S01]  /*6590*/  IMAD.MOV.U32 R13, RZ, RZ, RZ ;  /* 0x000000ffff0d7224 */ /* 0x000fe200078e00ff */
[----:B------:R-:W1:Y:S01]  /*65a0*/  LDCU.64 UR6, c[0x4][0x80] ;  /* 0x01001000ff0677ac */ /* 0x000e620008000a00 */
[----:B------:R-:W3:Y:S01]  /*65b0*/  LDC.64 R2, c[0x4][R3] ;  /* 0x0100000003027b82 */ /* 0x000ee20000000a00 */
[----:B------:R-:W5:Y:S01]  /*65c0*/  LDCU.64 UR4, c[0x4][0x18] ;  /* 0x01000300ff0477ac */ /* 0x000f620008000a00 */
[----:B--2---:R-:W-:Y:S01]  /*65d0*/  MOV R5, UR9 ;  /* 0x0000000900057c02 */ /* 0x004fe20008000f00 */
[----:B------:R-:W-:Y:S01]  /*65e0*/  IMAD.U32 R4, RZ, RZ, UR8 ;  /* 0x00000008ff047e24 */ /* 0x000fe2000f8e00ff */
[----:B-1----:R-:W-:Y:S01]  /*65f0*/  MOV R7, UR7 ;  /* 0x0000000700077c02 */ /* 0x002fe20008000f00 */
[----:B------:R-:W-:Y:S01]  /*6600*/  IMAD.U32 R6, RZ, RZ, UR6 ;  /* 0x00000006ff067e24 */ /* 0x000fe2000f8e00ff */
[----:B-----5:R-:W-:Y:S01]  /*6610*/  MOV R11, UR5 ;  /* 0x00000005000b7c02 */ /* 0x020fe20008000f00 */
[----:B------:R-:W-:Y:S02]  /*6620*/  IMAD.U32 R10, RZ, RZ, UR4 ;  /* 0x00000004ff0a7e24 */ /* 0x000fe4000f8e00ff */
[----:B------:R-:W-:Y:S07]  /*6630*/  LEPC R20, `(.L_x_114) ;  /* 0x000000001014794e */ /* 0x000fee0000000000 */
[----:B---34-:R-:W-:Y:S05]  /*6640*/  CALL.ABS.NOINC R2 ;  /* 0x0000000002007343 */ /* 0x018fea0003c00000 */
.L_x_114:
[----:B------:R-:W-:Y:S01]  /*6650*/  F2FP.F16.E4M3.UNPACK_B R4, R81 ;  /* 0x00000051ff04723e */ /* 0x000fe200020006ff */
[----:B------:R-:W-:Y:S05]  /*6660*/  WARPSYNC.ALL ;  /* 0x0000000000007948 */ /* 0x000fea0003800000 */
[----:B------:R-:W-:Y:S01]  /*6670*/  R2UR UR4, R48 ;  /* 0x00000000300472ca */ /* 0x000fe200000e0000 */
[--C-:B------:R-:W-:Y:S01]  /*6680*/  HADD2.F32 R53, -RZ, R4.reuse.H0_H0 ;  /* 0x20000004ff357230 */ /* 0x100fe20000004100 */
[-C--:B-1----:R-:W-:Y:S01]  /*6690*/  F2FP.F16.E4M3.UNPACK_B R3, R80.reuse ;  /* 0x00000050ff03723e */ /* 0x082fe200020006ff */
[----:B------:R-:W-:Y:S01]  /*66a0*/  HADD2.F32 R54, -RZ, R4.H1_H1 ;  /* 0x30000004ff367230 */ /* 0x000fe20000004100 */
[----:B------:R-:W-:Y:S01]  /*66b0*/  F2FP.F16.E4M3.UNPACK_B R0, R80.H1 ;  /* 0x00000050ff00723e */ /* 0x000fe200030006ff */
[----:B------:R-:W-:Y:S01]  /*66c0*/  BSSY.RECONVERGENT B0, `(.L_x_115) ;  /* 0x0000099000007945 */ /* 0x000fe20003800200 */
[----:B------:R-:W-:Y:S01]  /*66d0*/  F2FP.F16.E4M3.UNPACK_B R64, R83.H1 ;  /* 0x00000053ff40723e */ /* 0x000fe200030006ff */
[--C-:B------:R-:W-:Y:S01]  /*66e0*/  HADD2.F32 R2, -RZ, R3.reuse.H0_H0 ;  /* 0x20000003ff027230 */ /* 0x100fe20000004100 */
[----:B----4-:R-:W-:Y:S01]  /*66f0*/  F2FP.F16.E4M3.UNPACK_B R74, R86 ;  /* 0x00000056ff4a723e */ /* 0x010fe200020006ff */
[----:B------:R-:W-:Y:S01]  /*6700*/  HADD2.F32 R50, -RZ, R3.H1_H1 ;  /* 0x30000003ff327230 */ /* 0x000fe20000004100 */
[----:B------:R-:W-:Y:S01]  /*6710*/  F2FP.F16.E4M3.UNPACK_B R3, R81.H1 ;  /* 0x00000051ff03723e */ /* 0x000fe200030006ff */
[--C-:B------:R-:W-:Y:S01]  /*6720*/  HADD2.F32 R51, -RZ, R0.reuse.H0_H0 ;  /* 0x20000000ff337230 */ /* 0x100fe20000004100 */
[----:B------:R-:W-:Y:S01]  /*6730*/  IADD3 R114, PT, PT, R100, UR49, RZ ;  /* 0x0000003164727c10 */ /* 0x000fe2000fffe0ff */
[----:B------:R-:W-:Y:S01]  /*6740*/  HADD2.F32 R52, -RZ, R0.H1_H1 ;  /* 0x30000000ff347230 */ /* 0x000fe20000004100 */
[----:B------:R-:W-:Y:S01]  /*6750*/  LDTM.16dp32bit_t0_t15.x32 R4, tmem[UR4] ;  /* 0x00000004000479ee */ /* 0x000fe20008a80000 */
[----:B------:R-:W1:Y:S01]  /*6760*/  LDTM.16dp32bit_t16_t31.x32 R4, tmem[UR4+0x20] ;  /* 0x00002004000479ee */ /* 0x000e620008aa0000 */
[-C--:B------:R-:W-:Y:S01]  /*6770*/  F2FP.F16.E4M3.UNPACK_B R0, R82.reuse ;  /* 0x00000052ff00723e */ /* 0x080fe200020006ff */
[--C-:B------:R-:W-:Y:S01]  /*6780*/  HADD2.F32 R55, -RZ, R3.reuse.H0_H0 ;  /* 0x20000003ff377230 */ /* 0x100fe20000004100 */
[----:B------:R-:W-:Y:S01]  /*6790*/  SHF.L.U32 R117, R102, 0x4, RZ ;  /* 0x0000000466757819 */ /* 0x000fe200000006ff */
[----:B------:R-:W-:Y:S01]  /*67a0*/  HADD2.F32 R56, -RZ, R3.H1_H1 ;  /* 0x30000003ff387230 */ /* 0x000fe20000004100 */
[----:B------:R-:W-:Y:S01]  /*67b0*/  F2FP.F16.E4M3.UNPACK_B R3, R82.H1 ;  /* 0x00000052ff03723e */ /* 0x000fe200030006ff */
[--C-:B------:R-:W-:Y:S01]  /*67c0*/  HADD2.F32 R57, -RZ, R0.reuse.H0_H0 ;  /* 0x20000000ff397230 */ /* 0x100fe20000004100 */
[----:B------:R-:W-:Y:S01]  /*67d0*/  IADD3 R114, PT, PT, R114, R117, RZ ;  /* 0x0000007572727210 */ /* 0x000fe20007ffe0ff */
[----:B------:R-:W-:Y:S01]  /*67e0*/  HADD2.F32 R58, -RZ, R0.H1_H1 ;  /* 0x30000000ff3a7230 */ /* 0x000fe20000004100 */
[----:B------:R-:W-:Y:S01]  /*67f0*/  F2FP.F16.E4M3.UNPACK_B R0, R83 ;  /* 0x00000053ff00723e */ /* 0x000fe200020006ff */
[--C-:B------:R-:W-:Y:S01]  /*6800*/  HADD2.F32 R59, -RZ, R3.reuse.H0_H0 ;  /* 0x20000003ff3b7230 */ /* 0x100fe20000004100 */
[----:B------:R-:W-:Y:S01]  /*6810*/  ISETP.NE.AND P0, PT, R110, RZ, PT ;  /* 0x000000ff6e00720c */ /* 0x000fe20003f05270 */
[----:B------:R-:W-:Y:S01]  /*6820*/  HADD2.F32 R60, -RZ, R3.H1_H1 ;  /* 0x30000003ff3c7230 */ /* 0x000fe20000004100 */
[-C--:B------:R-:W-:Y:S01]  /*6830*/  F2FP.F16.E4M3.UNPACK_B R3, R84.reuse ;  /* 0x00000054ff03723e */ /* 0x080fe200020006ff */
[--C-:B------:R-:W-:Y:S01]  /*6840*/  HADD2.F32 R61, -RZ, R0.reuse.H0_H0 ;  /* 0x20000000ff3d7230 */ /* 0x100fe20000004100 */
[----:B------:R-:W-:Y:S01]  /*6850*/  ISETP.NE.AND P6, PT, R118, RZ, PT ;  /* 0x000000ff7600720c */ /* 0x000fe20003fc5270 */
[----:B------:R-:W-:Y:S01]  /*6860*/  HADD2.F32 R62, -RZ, R0.H1_H1 ;  /* 0x30000000ff3e7230 */ /* 0x000fe20000004100 */
[----:B------:R-:W-:Y:S01]  /*6870*/  F2FP.F16.E4M3.UNPACK_B R0, R84.H1 ;  /* 0x00000054ff00723e */ /* 0x000fe200030006ff */
[--C-:B------:R-:W-:Y:S02]  /*6880*/  HADD2.F32 R65, -RZ, R3.reuse.H0_H0 ;  /* 0x20000003ff417230 */ /* 0x100fe40000004100 */
[----:B------:R-:W-:Y:S01]  /*6890*/  HADD2.F32 R66, -RZ, R3.H1_H1 ;  /* 0x30000003ff427230 */ /* 0x000fe20000004100 */
[-C--:B------:R-:W-:Y:S01]  /*68a0*/  F2FP.F16.E4M3.UNPACK_B R3, R85.reuse ;  /* 0x00000055ff03723e */ /* 0x080fe200020006ff */
[--C-:B------:R-:W-:Y:S02]  /*68b0*/  HADD2.F32 R67, -RZ, R0.reuse.H0_H0 ;  /* 0x20000000ff437230 */ /* 0x100fe40000004100 */
[----:B------:R-:W-:Y:S01]  /*68c0*/  HADD2.F32 R68, -RZ, R0.H1_H1 ;  /* 0x30000000ff447230 */ /* 0x000fe20000004100 */
[----:B------:R-:W-:Y:S01]  /*68d0*/  F2FP.F16.E4M3.UNPACK_B R0, R85.H1 ;  /* 0x00000055ff00723e */ /* 0x000fe200030006ff */
[--C-:B------:R-:W-:Y:S02]  /*68e0*/  HADD2.F32 R69, -RZ, R3.reuse.H0_H0 ;  /* 0x20000003ff457230 */ /* 0x100fe40000004100 */
[C---:B-1----:R-:W-:Y:S01]  /*68f0*/  FMUL R7, R47.reuse, R7 ;  /* 0x000000072f077220 */ /* 0x042fe20000400000 */
[----:B------:R-:W-:Y:S01]  /*6900*/  HADD2.F32 R70, -RZ, R3.H1_H1 ;  /* 0x30000003ff467230 */ /* 0x000fe20000004100 */
[----:B------:R-:W-:Y:S01]  /*6910*/  F2FP.F16.E4M3.UNPACK_B R3, R86.H1 ;  /* 0x00000056ff03723e */ /* 0x000fe200030006ff */
[--C-:B------:R-:W-:Y:S02]  /*6920*/  HADD2.F32 R71, -RZ, R0.reuse.H0_H0 ;  /* 0x20000000ff477230 */ /* 0x100fe40000004100 */
[----:B------:R-:W-:Y:S02]  /*6930*/  HADD2.F32 R72, -RZ, R0.H1_H1 ;  /* 0x30000000ff487230 */ /* 0x000fe40000004100 */
[----:B------:R-:W-:Y:S01]  /*6940*/  FMUL R0, R47, R4 ;  /* 0x000000042f007220 */ /* 0x000fe20000400000 */
[--C-:B------:R-:W-:Y:S01]  /*6950*/  HADD2.F32 R73, -RZ, R74.reuse.H0_H0 ;  /* 0x2000004aff497230 */ /* 0x100fe20000004100 */
[----:B------:R-:W-:Y:S01]  /*6960*/  F2FP.F16.E4M3.UNPACK_B R4, R87 ;  /* 0x00000057ff04723e */ /* 0x000fe200020006ff */
[----:B------:R-:W-:Y:S02]  /*6970*/  HADD2.F32 R74, -RZ, R74.H1_H1 ;  /* 0x3000004aff4a7230 */ /* 0x000fe40000004100 */
[----:B------:R-:W-:Y:S01]  /*6980*/  FFMA R0, R49, R2, R0 ;  /* 0x0000000231007223 */ /* 0x000fe20000000000 */
[----:B------:R-:W-:Y:S01]  /*6990*/  FMUL R2, R47, R5 ;  /* 0x000000052f027220 */ /* 0x000fe20000400000 */
[--C-:B------:R-:W-:Y:S01]  /*69a0*/  HADD2.F32 R75, -RZ, R3.reuse.H0_H0 ;  /* 0x20000003ff4b7230 */ /* 0x100fe20000004100 */
[----:B------:R-:W-:Y:S01]  /*69b0*/  F2FP.F16.E4M3.UNPACK_B R5, R87.H1 ;  /* 0x00000057ff05723e */ /* 0x000fe200030006ff */
[----:B------:R-:W-:Y:S02]  /*69c0*/  HADD2.F32 R76, -RZ, R3.H1_H1 ;  /* 0x30000003ff4c7230 */ /* 0x000fe40000004100 */
[----:B------:R-:W-:Y:S01]  /*69d0*/  FFMA R2, R49, R50, R2 ;  /* 0x0000003231027223 */ /* 0x000fe20000000002 */
[--C-:B------:R-:W-:Y:S02]  /*69e0*/  HADD2.F32 R50, -RZ, R4.reuse.H0_H0 ;  /* 0x20000004ff327230 */ /* 0x100fe40000004100 */
[C---:B------:R-:W-:Y:S01]  /*69f0*/  FMUL R3, R47.reuse, R6 ;  /* 0x000000062f037220 */ /* 0x040fe20000400000 */
[--C-:B------:R-:W-:Y:S02]  /*6a00*/  HADD2.F32 R77, -RZ, R5.reuse.H1_H1 ;  /* 0x30000005ff4d7230 */ /* 0x100fe40000004100 */
[C---:B------:R-:W-:Y:S01]  /*6a10*/  FMUL R6, R47.reuse, R11 ;  /* 0x0000000b2f067220 */ /* 0x040fe20000400000 */
[----:B------:R-:W-:Y:S01]  /*6a20*/  FMUL R11, R47, R16 ;  /* 0x000000102f0b7220 */ /* 0x000fe20000400000 */
[C---:B------:R-:W-:Y:S01]  /*6a30*/  FFMA R3, R49.reuse, R51, R3 ;  /* 0x0000003331037223 */ /* 0x040fe20000000003 */
[----:B------:R-:W-:Y:S01]  /*6a40*/  FFMA R7, R49, R52, R7 ;  /* 0x0000003431077223 */ /* 0x000fe20000000007 */
[----:B------:R-:W-:Y:S02]  /*6a50*/  HADD2.F32 R51, -RZ, R4.H1_H1 ;  /* 0x30000004ff337230 */ /* 0x000fe40000004100 */
[C---:B------:R-:W-:Y:S01]  /*6a60*/  FMUL R4, R47.reuse, R9 ;  /* 0x000000092f047220 */ /* 0x040fe20000400000 */
[----:B------:R-:W-:Y:S02]  /*6a70*/  HADD2.F32 R52, -RZ, R5.H0_H0 ;  /* 0x20000005ff347230 */ /* 0x000fe40000004100 */
[----:B------:R-:W-:Y:S01]  /*6a80*/  FMUL R16, R47, R21 ;  /* 0x000000152f107220 */ /* 0x000fe20000400000 */
[----:B------:R-:W-:Y:S01]  /*6a90*/  F2FP.SATFINITE.E4M3.F32.PACK_AB_MERGE_C R78, R7, R3, RZ ;  /* 0x00000003074e723e */ /* 0x000fe200048070ff */
[C---:B------:R-:W-:Y:S01]  /*6aa0*/  FMUL R3, R47.reuse, R8 ;  /* 0x000000082f037220 */ /* 0x040fe20000400000 */
[C---:B------:R-:W-:Y:S01]  /*6ab0*/  FMUL R7, R47.reuse, R12 ;  /* 0x0000000c2f077220 */ /* 0x040fe20000400000 */
[C---:B------:R-:W-:Y:S01]  /*6ac0*/  FMUL R8, R47.reuse, R13 ;  /* 0x0000000d2f087220 */ /* 0x040fe20000400000 */
[----:B------:R-:W-:Y:S01]  /*6ad0*/  FMUL R12, R47, R17 ;  /* 0x000000112f0c7220 */ /* 0x000fe20000400000 */
[C---:B------:R-:W-:Y:S01]  /*6ae0*/  FFMA R3, R49.reuse, R53, R3 ;  /* 0x0000003531037223 */ /* 0x040fe20000000003 */
[----:B------:R-:W-:Y:S01]  /*6af0*/  FFMA R4, R49, R54, R4 ;  /* 0x0000003631047223 */ /* 0x000fe20000000004 */
[C---:B------:R-:W-:Y:S01]  /*6b00*/  FMUL R5, R47.reuse, R10 ;  /* 0x0000000a2f057220 */ /* 0x040fe20000400000 */
[C---:B------:R-:W-:Y:S01]  /*6b10*/  FMUL R9, R47.reuse, R14 ;  /* 0x0000000e2f097220 */ /* 0x040fe20000400000 */
[C---:B------:R-:W-:Y:S01]  /*6b20*/  FMUL R10, R47.reuse, R15 ;  /* 0x0000000f2f0a7220 */ /* 0x040fe20000400000 */
[----:B------:R-:W-:Y:S01]  /*6b30*/  FMUL R15, R47, R20 ;  /* 0x000000142f0f7220 */ /* 0x000fe20000400000 */
[C---:B------:R-:W-:Y:S01]  /*6b40*/  FFMA R5, R49.reuse, R55, R5 ;  /* 0x0000003731057223 */ /* 0x040fe20000000005 */
[C---:B------:R-:W-:Y:S01]  /*6b50*/  FFMA R6, R49.reuse, R56, R6 ;  /* 0x0000003831067223 */ /* 0x040fe20000000006 */
[C---:B------:R-:W-:Y:S01]  /*6b60*/  FFMA R7, R49.reuse, R57, R7 ;  /* 0x0000003931077223 */ /* 0x040fe20000000007 */
[C---:B------:R-:W-:Y:S01]  /*6b70*/  FFMA R8, R49.reuse, R58, R8 ;  /* 0x0000003a31087223 */ /* 0x040fe20000000008 */
[--C-:B------:R-:W-:Y:S02]  /*6b80*/  HADD2.F32 R63, -RZ, R64.reuse.H0_H0 ;  /* 0x20000040ff3f7230 */ /* 0x100fe40000004100 */
[C---:B------:R-:W-:Y:S01]  /*6b90*/  FFMA R9, R49.reuse, R59, R9 ;  /* 0x0000003b31097223 */ /* 0x040fe20000000009 */
[----:B------:R-:W-:Y:S01]  /*6ba0*/  F2FP.SATFINITE.E4M3.F32.PACK_AB_MERGE_C R5, R6, R5, RZ ;  /* 0x000000050605723e */ /* 0x000fe200048070ff */
[C---:B------:R-:W-:Y:S01]  /*6bb0*/  FFMA R10, R49.reuse, R60, R10 ;  /* 0x0000003c310a7223 */ /* 0x040fe2000000000a */
[C---:B------:R-:W-:Y:S01]  /*6bc0*/  FFMA R11, R49.reuse, R61, R11 ;  /* 0x0000003d310b7223 */ /* 0x040fe2000000000b */
[----:B------:R-:W-:Y:S01]  /*6bd0*/  FFMA R12, R49, R62, R12 ;  /* 0x0000003e310c7223 */ /* 0x000fe2000000000c */
[C---:B------:R-:W-:Y:S01]  /*6be0*/  FMUL R20, R47.reuse, R25 ;  /* 0x000000192f147220 */ /* 0x040fe20000400000 */
[C---:B------:R-:W-:Y:S01]  /*6bf0*/  FMUL R25, R47.reuse, R30 ;  /* 0x0000001e2f197220 */ /* 0x040fe20000400000 */
[C---:B------:R-:W-:Y:S01]  /*6c00*/  FMUL R30, R47.reuse, R35 ;  /* 0x000000232f1e7220 */ /* 0x040fe20000400000 */
[----:B------:R-:W-:Y:S01]  /*6c10*/  F2FP.SATFINITE.E4M3.F32.PACK_AB_MERGE_C R9, R10, R9, RZ ;  /* 0x000000090a09723e */ /* 0x000fe200048070ff */
[----:B------:R-:W-:Y:S02]  /*6c20*/  HADD2.F32 R64, -RZ, R64.H1_H1 ;  /* 0x30000040ff407230 */ /* 0x000fe40000004100 */
[C---:B------:R-:W-:Y:S01]  /*6c30*/  FMUL R13, R47.reuse, R18 ;  /* 0x000000122f0d7220 */ /* 0x040fe20000400000 */
[C---:B------:R-:W-:Y:S01]  /*6c40*/  FMUL R14, R47.reuse, R19 ;  /* 0x000000132f0e7220 */ /* 0x040fe20000400000 */
[C---:B------:R-:W-:Y:S01]  /*6c50*/  FMUL R17, R47.reuse, R22 ;  /* 0x000000162f117220 */ /* 0x040fe20000400000 */
[----:B------:R-:W-:Y:S01]  /*6c60*/  FMUL R18, R47, R23 ;  /* 0x000000172f127220 */ /* 0x000fe20000400000 */
[C---:B------:R-:W-:Y:S01]  /*6c70*/  FFMA R13, R49.reuse, R63, R13 ;  /* 0x0000003f310d7223 */ /* 0x040fe2000000000d */
[C---:B------:R-:W-:Y:S01]  /*6c80*/  FFMA R14, R49.reuse, R64, R14 ;  /* 0x00000040310e7223 */ /* 0x040fe2000000000e */
[----:B------:R-:W-:Y:S01]  /*6c90*/  FFMA R15, R49, R65, R15 ;  /* 0x00000041310f7223 */ /* 0x000fe2000000000f */
[----:B------:R-:W-:Y:S01]  /*6ca0*/  FMUL R19, R47, R24 ;  /* 0x000000182f137220 */ /* 0x000fe20000400000 */
[C---:B------:R-:W-:Y:S01]  /*6cb0*/  FFMA R16, R49.reuse, R66, R16 ;  /* 0x0000004231107223 */ /* 0x040fe20000000010 */
[----:B------:R-:W-:Y:S01]  /*6cc0*/  FFMA R17, R49, R67, R17 ;  /* 0x0000004331117223 */ /* 0x000fe20000000011 */
[----:B------:R-:W-:Y:S01]  /*6cd0*/  F2FP.SATFINITE.E4M3.F32.PACK_AB_MERGE_C R13, R14, R13, RZ ;  /* 0x0000000d0e0d723e */ /* 0x000fe200048070ff */
[C---:B------:R-:W-:Y:S01]  /*6ce0*/  FMUL R21, R47.reuse, R26 ;  /* 0x0000001a2f157220 */ /* 0x040fe20000400000 */
[----:B------:R-:W-:Y:S01]  /*6cf0*/  FMUL R22, R47, R27 ;  /* 0x0000001b2f167220 */ /* 0x000fe20000400000 */
[C---:B------:R-:W-:Y:S01]  /*6d00*/  FFMA R18, R49.reuse, R68, R18 ;  /* 0x0000004431127223 */ /* 0x040fe20000000012 */
[----:B------:R-:W-:Y:S01]  /*6d10*/  FFMA R19, R49, R69, R19 ;  /* 0x0000004531137223 */ /* 0x000fe20000000013 */
[----:B------:R-:W-:Y:S01]  /*6d20*/  FMUL R23, R47, R28 ;  /* 0x0000001c2f177220 */ /* 0x000fe20000400000 */
[----:B------:R-:W-:Y:S01]  /*6d30*/  FFMA R20, R49, R70, R20 ;  /* 0x0000004631147223 */ /* 0x000fe20000000014 */
[----:B------:R-:W-:Y:S01]  /*6d40*/  FMUL R24, R47, R29 ;  /* 0x0000001d2f187220 */ /* 0x000fe20000400000 */
[C---:B------:R-:W-:Y:S01]  /*6d50*/  FFMA R21, R49.reuse, R71, R21 ;  /* 0x0000004731157223 */ /* 0x040fe20000000015 */
[----:B------:R-:W-:Y:S01]  /*6d60*/  FFMA R22, R49, R72, R22 ;  /* 0x0000004831167223 */ /* 0x000fe20000000016 */
[C---:B------:R-:W-:Y:S01]  /*6d70*/  FMUL R26, R47.reuse, R31 ;  /* 0x0000001f2f1a7220 */ /* 0x040fe20000400000 */
[----:B------:R-:W-:Y:S01]  /*6d80*/  FMUL R27, R47, R32 ;  /* 0x000000202f1b7220 */ /* 0x000fe20000400000 */
[----:B------:R-:W-:Y:S01]  /*6d90*/  FFMA R23, R49, R73, R23 ;  /* 0x0000004931177223 */ /* 0x000fe20000000017 */
[----:B------:R-:W-:Y:S01]  /*6da0*/  FMUL R28, R47, R33 ;  /* 0x000000212f1c7220 */ /* 0x000fe20000400000 */
[----:B------:R-:W-:Y:S01]  /*6db0*/  FFMA R24, R49, R74, R24 ;  /* 0x0000004a31187223 */ /* 0x000fe20000000018 */
[----:B------:R-:W-:Y:S01]  /*6dc0*/  FMUL R29, R47, R34 ;  /* 0x000000222f1d7220 */ /* 0x000fe20000400000 */
[C---:B------:R-:W-:Y:S01]  /*6dd0*/  FFMA R25, R49.reuse, R75, R25 ;  /* 0x0000004b31197223 */ /* 0x040fe20000000019 */
[C---:B------:R-:W-:Y:S01]  /*6de0*/  FFMA R26, R49.reuse, R76, R26 ;  /* 0x0000004c311a7223 */ /* 0x040fe2000000001a */
[C---:B------:R-:W-:Y:S01]  /*6df0*/  FFMA R27, R49.reuse, R50, R27 ;  /* 0x00000032311b7223 */ /* 0x040fe2000000001b */
[C---:B------:R-:W-:Y:S01]  /*6e00*/  FFMA R28, R49.reuse, R51, R28 ;  /* 0x00000033311c7223 */ /* 0x040fe2000000001c */
[----:B------:R-:W-:Y:S01]  /*6e10*/  F2FP.SATFINITE.E4M3.F32.PACK_AB_MERGE_C R17, R18, R17, RZ ;  /* 0x000000111211723e */ /* 0x000fe200048070ff */
[C---:B------:R-:W-:Y:S01]  /*6e20*/  FFMA R29, R49.reuse, R52, R29 ;  /* 0x00000034311d7223 */ /* 0x040fe2000000001d */
[----:B------:R-:W-:Y:S01]  /*6e30*/  F2FP.SATFINITE.E4M3.F32.PACK_AB_MERGE_C R21, R22, R21, RZ ;  /* 0x000000151615723e */ /* 0x000fe200048070ff */
[----:B------:R-:W-:Y:S01]  /*6e40*/  FFMA R30, R49, R77, R30 ;  /* 0x0000004d311e7223 */ /* 0x000fe2000000001e */
[----:B------:R-:W-:Y:S02]  /*6e50*/  F2FP.SATFINITE.E4M3.F32.PACK_AB_MERGE_C R32, R2, R0, R78 ;  /* 0x000000000220723e */ /* 0x000fe4000480704e */
[----:B------:R-:W-:Y:S02]  /*6e60*/  F2FP.SATFINITE.E4M3.F32.PACK_AB_MERGE_C R33, R4, R3, R5 ;  /* 0x000000030421723e */ /* 0x000fe40004807005 */
[----:B------:R-:W-:Y:S02]  /*6e70*/  F2FP.SATFINITE.E4M3.F32.PACK_AB_MERGE_C R34, R8, R7, R9 ;  /* 0x000000070822723e */ /* 0x000fe40004807009 */
[----:B------:R-:W-:Y:S02]  /*6e80*/  F2FP.SATFINITE.E4M3.F32.PACK_AB_MERGE_C R35, R12, R11, R13 ;  /* 0x0000000b0c23723e */ /* 0x000fe4000480700d */
[----:B------:R-:W-:Y:S02]  /*6e90*/  F2FP.SATFINITE.E4M3.F32.PACK_AB_MERGE_C R16, R16, R15, R17 ;  /* 0x0000000f1010723e */ /* 0x000fe40004807011 */
[----:B------:R-:W-:Y:S01]  /*6ea0*/  F2FP.SATFINITE.E4M3.F32.PACK_AB_MERGE_C R17, R20, R19, R21 ;  /* 0x000000131411723e */ /* 0x000fe20004807015 */
[----:B------:R1:W-:Y:S01]  /*6eb0*/  STS.128 [R100+UR49+0x4400], R32 ;  /* 0x0044002064007988 */ /* 0x0003e20008000c31 */
[----:B------:R-:W-:Y:S02]  /*6ec0*/  F2FP.SATFINITE.E4M3.F32.PACK_AB_MERGE_C R18, R26, R25, RZ ;  /* 0x000000191a12723e */ /* 0x000fe400048070ff */
[----:B------:R-:W-:Y:S02]  /*6ed0*/  F2FP.SATFINITE.E4M3.F32.PACK_AB_MERGE_C R19, R30, R29, RZ ;  /* 0x0000001d1e13723e */ /* 0x000fe400048070ff */
[----:B------:R-:W-:Y:S02]  /*6ee0*/  F2FP.SATFINITE.E4M3.F32.PACK_AB_MERGE_C R18, R24, R23, R18 ;  /* 0x000000171812723e */ /* 0x000fe40004807012 */
[----:B------:R-:W-:Y:S02]  /*6ef0*/  F2FP.SATFINITE.E4M3.F32.PACK_AB_MERGE_C R19, R28, R27, R19 ;  /* 0x0000001b1c13723e */ /* 0x000fe40004807013 */
[----:B------:R-:W-:Y:S02]  /*6f00*/  LEA R0, R105, UR49, 0x3 ;  /* 0x0000003169007c11 */ /* 0x000fe4000f8e18ff */
[----:B------:R-:W-:Y:S01]  /*6f10*/  @P6 SHF.L.U32 R2, R104, 0x1f, RZ ;  /* 0x0000001f68026819 */ /* 0x000fe200000006ff */
[----:B------:R1:W-:Y:S01]  /*6f20*/  STS.128 [R114+0x4410], R16 ;  /* 0x0044101072007388 */ /* 0x0003e20000000c00 */
[----:B------:R-:W-:Y:S01]  /*6f30*/  @!PT LDS RZ, [RZ] ;  /* 0x00000000fffff984 */ /* 0x000fe20000000800 */
[----:B------:R-:W-:Y:S01]  /*6f40*/  @!PT LDS RZ, [RZ] ;  /* 0x00000000fffff984 */ /* 0x000fe20000000800 */
[----:B------:R-:W-:Y:S01]  /*6f50*/  @!PT LDS RZ, [RZ] ;  /* 0x00000000fffff984 */ /* 0x000fe20000000800 */
[----:B------:R-:W-:Y:S01]  /*6f60*/  @!PT LDS RZ, [RZ] ;  /* 0x00000000fffff984 */ /* 0x000fe20000000800 */
[----:B------:R2:W-:Y:S07]  /*6f70*/  MEMBAR.ALL.CTA ;  /* 0x0000000000007992 */ /* 0x0005ee0000008000 */
[----:B--2---:R-:W2:Y:S02]  /*6f80*/  FENCE.VIEW.ASYNC.S ;  /* 0x00000000000073c6 */ /* 0x004ea40000000000 */
[----:B--2---:R-:W-:Y:S06]  /*6f90*/  BAR.SYNC.DEFER_BLOCKING 0x1, 0x80 ;  /* 0x0042000000007b1d */ /* 0x004fec0000010000 */
[----:B------:R-:W-:Y:S05]  /*6fa0*/  @P0 BRA `(.L_x_116) ;  /* 0x0000000000280947 */ /* 0x000fea0003800000 */
[----:B------:R-:W-:Y:S02]  /*6fb0*/  UIADD3 UR4, UPT, UPT, UR49, 0x4400, URZ ;  /* 0x0000440031047890 */ /* 0x000fe4000fffe0ff */
[----:B------:R-:W-:Y:S01]  /*6fc0*/  UIADD3 UR6, UP0, UPT, UR52, 0x680, URZ ;  /* 0x0000068034067890 */ /* 0x000fe2000ff1e0ff */
[----:B------:R-:W-:Y:S03]  /*6fd0*/  UMOV UR43, UR36 ;  /* 0x00000024002b7c82 */ /* 0x000fe60008000000 */
[----:B------:R-:W-:Y:S01]  /*6fe0*/  MOV R109, UR4 ;  /* 0x00000004006d7c02 */ /* 0x000fe20008000f00 */
[----:B------:R-:W-:Y:S03]  /*6ff0*/  UIADD3.X UR7, UPT, UPT, URZ, UR53, URZ, UP0, !UPT ;  /* 0x00000035ff077290 */ /* 0x000fe600087fe4ff */
[----:B------:R-:W-:Y:S11]  /*7000*/  R2UR UR40, R109 ;  /* 0x000000006d2872ca */ /* 0x000ff600000e0000 */
[----:B------:R-:W-:Y:S02]  /*7010*/  @!UPT UIADD3 URZ, UPT, UPT, URZ, URZ, URZ ;  /* 0x000000fffffff290 */ /* 0x000fe4000fffe0ff */
[----:B------:R2:W-:Y:S01]  /*7020*/  UTMASTG.3D [UR40], [UR6] ;  /* 0x00000028060073b5 */ /* 0x0005e20008010000 */
[----:B------:R0:W-:Y:S01]  /*7030*/  UTMACMDFLUSH ;  /* 0x00000000000079b7 */ /* 0x0001e20000000000 */
[----:B--2---:R-:W-:Y:S04]  /*7040*/  DEPBAR.LE SB0, 0x1 ;  /* 0x000080400000791a */ /* 0x004fe80000000000 */
.L_x_116:
[----:B------:R-:W-:Y:S05]  /*7050*/  BSYNC.RECONVERGENT B0 ;  /* 0x0000000000007941 */ /* 0x000fea0003800200 */
.L_x_115:
[----:B------:R-:W-:Y:S06]  /*7060*/  BAR.SYNC.DEFER_BLOCKING 0x1, 0x80 ;  /* 0x0042000000007b1d */ /* 0x000fec0000010000 */
[----:B------:R-:W2:Y:S01]  /*7070*/  @P6 SYNCS.PHASECHK.TRANS64.TRYWAIT P0, [R0+URZ+0x140], R2 ;  /* 0x00014002000065a7 */ /* 0x000ea200080011ff */
[----:B------:R-:W-:Y:S01]  /*7080*/  BSSY B1, `(.L_x_117) ;  /* 0x0000021000017945 */ /* 0x000fe20003800000 */
[----:B--2---:R-:W-:Y:S03]  /*7090*/  @P6 SEL R115, RZ, 0x1, !P0 ;  /* 0x00000001ff736807 */ /* 0x004fe60004000000 */
[----:B------:R-:W-:Y:S05]  /*70a0*/  @!P6 BRA `(.L_x_118) ;  /* 0x000000000078e947 */ /* 0x000fea0003800000 */
[----:B------:R-:W-:Y:S01]  /*70b0*/  ISETP.NE.AND P1, PT, R116, RZ, PT ;  /* 0x000000ff7400720c */ /* 0x000fe20003f25270 */
[----:B------:R-:W-:Y:S01]  /*70c0*/  BSSY B0, `(.L_x_119) ;  /* 0x0000009000007945 */ /* 0x000fe20003800000 */
[----:B------:R-:W-:Y:S11]  /*70d0*/  ISETP.NE.AND P0, PT, R115, RZ, PT ;  /* 0x000000ff7300720c */ /* 0x000ff60003f05270 */
[----:B------:R-:W-:Y:S05]  /*70e0*/  @P1 IMAD R2, R105, 0x1000, R100 ;  /* 0x0000100069021824 */ /* 0x000fea00078e0264 */
[----:B------:R-:W-:Y:S05]  /*70f0*/  @P1 IADD3 R4, PT, PT, R2, UR49, RZ ;  /* 0x0000003102041c10 */ /* 0x000fea000fffe0ff */
[----:B------:R-:W-:Y:S01]  /*7100*/  @P1 IMAD.IADD R4, R4, 0x1, R117 ;  /* 0x0000000104041824 */ /* 0x000fe200078e0275 */
[----:B------:R-:W-:Y:S06]  /*7110*/  @P0 BRA `(.L_x_120) ;  /* 0x00000000000c0947 */ /* 0x000fec0003800000 */
[----:B------:R-:W-:Y:S04]  /*7120*/  SHF.L.U32 R3, R104, 0x1f, RZ ;  /* 0x0000001f68037819 */ /* 0x000fe800000006ff */
[----:B------:R-:W2:Y:S02]  /*7130*/  SYNCS.PHASECHK.TRANS64.TRYWAIT P0, [R0+URZ+0x140], R3 ;  /* 0x00014003000075a7 */ /* 0x000ea400080011ff */
[----:B--2---:R-:W-:Y:S05]  /*7140*/  @!P0 BRA `(.L_x_121) ;  /* 0x00000038004c8947 */ /* 0x004fea0003800000 */
.L_x_120:
[----:B------:R-:W-:Y:S05]  /*7150*/  BSYNC B0 ;  /* 0x0000000000007941 */ /* 0x000fea0003800000 */
.L_x_119:
[----:B------:R-:W-:Y:S01]  /*7160*/  ISETP.NE.AND P0, PT, R116, RZ, PT ;  /* 0x000000ff7400720c */ /* 0x000fe20003f05270 */
[----:B------:R-:W-:Y:S11]  /*7170*/  VIADD R105, R105, 0x1 ;  /* 0x0000000169697836 */ /* 0x000ff60000000000 */
[----:B------:R-:W-:Y:S01]  /*7180*/  @!UPT UIADD3 URZ, UPT, UPT, URZ, URZ, URZ ;  /* 0x000000fffffff290 */ /* 0x000fe2000fffe0ff */
[----:B------:R3:W4:Y:S04]  /*7190*/  @P0 LDS.128 R80, [R2+UR49+0x400] ;  /* 0x0004003102500984 */ /* 0x0007280008000c00 */
[----:B------:R1:W1:Y:S01]  /*71a0*/  @P0 LDS.128 R84, [R4+0x410] ;  /* 0x0004100004540984 */ /* 0x0002620000000c00 */
        /* <DEDUP_REMOVED lines=8> */
[----:B---3--:R-:W-:Y:S02]  /*7230*/  VIADD R2, R0, 0x160 ;  /* 0x0000016000027836 */ /* 0x008fe40000000000 */
[----:B--2---:R-:W-:Y:S05]  /*7240*/  IMAD.U32 R0, RZ, RZ, UR37 ;  /* 0x00000025ff007e24 */ /* 0x004fea000f8e00ff */
[----:B------:R-:W-:Y:S04]  /*7250*/  PRMT R0, R0, 0x654, R2 ;  /* 0x0000065400007816 */ /* 0x000fe80000000002 */
[----:B-----5:R2:W-:Y:S02]  /*7260*/  SYNCS.ARRIVE.TRANS64.RED.A1T0 RZ, [R0+URZ], RZ ;  /* 0x000000ff00ff79a7 */ /* 0x0205e400081004ff */
[----:B--2---:R-:W-:Y:S04]  /*7270*/  SEL R0, RZ, 0x1, P0 ;  /* 0x00000001ff007807 */ /* 0x004fe80000000000 */
[----:B-1--4-:R-:W-:Y:S02]  /*7280*/  LOP3.LUT R104, R104, R0, RZ, 0x3c, !PT ;  /* 0x0000000068687212 */ /* 0x012fe400078e3cff */
.L_x_118:
[----:B------:R-:W-:Y:S05]  /*7290*/  BSYNC B1 ;  /* 0x0000000000017941 */ /* 0x000fea0003800000 */
.L_x_117:
[----:B------:R-:W-:Y:S05]  /*72a0*/  VIADD R0, R48, 0x40 ;  /* 0x0000004030007836 */ /* 0x000fea0000000000 */
[----:B------:R-:W-:Y:S04]  /*72b0*/  SHF.R.U32.HI R0, RZ, 0x15, R0 ;  /* 0x00000015ff007819 */ /* 0x000fe80000011600 */
[----:B------:R-:W-:Y:S11]  /*72c0*/  LOP3.LUT P0, RZ, R0, 0x3, R101, 0x48, !PT ;  /* 0x0000000300ff7812 */ /* 0x000ff60007804865 */
[----:B------:R-:W-:Y:S02]  /*72d0*/  @!UPT UIADD3 URZ, UPT, UPT, URZ, URZ, URZ ;  /* 0x000000fffffff290 */ /* 0x000fe4000fffe0ff */
[----:B------:R-:W-:Y:S05]  /*72e0*/  @!P0 BRA `(.L_x_122) ;  /* 0x0000000000408947 */ /* 0x000fea0003800000 */
[----:B------:R-:W2:Y:S01]  /*72f0*/  LDCU.64 UR8, c[0x4][0x78] ;  /* 0x01000f00ff0877ac */ /* 0x000ea20008000a00 */
[----:B------:R-:W-:Y:S01]  /*7300*/  MOV R3, 0x0 ;  /* 0x0000000000037802 */ /* 0x000fe20000000f00 */
[----:B------:R-:W-:Y:S02]  /*7310*/  HFMA2 R12, -RZ, RZ, 0, 5.9604644775390625e-08 ;  /* 0x00000001ff0c7431 */ /* 0x000fe400000001ff */
[----:B------:R-:W-:Y:S02]  /*7320*/  IMAD.MOV.U32 R8, RZ, RZ, 0x192 ;  /* 0x00000192ff087424 */ /* 0x000fe400078e00ff */
[----:B------:R-:W-:Y:S01]  /*7330*/  IMAD.MOV.U32 R13, RZ, RZ, RZ ;  /* 0x000000ffff0d7224 */ /* 0x000fe200078e00ff */
[----:B------:R-:W3:Y:S01]  /*7340*/  LDCU.64 UR6, c[0x4][0x80] ;  /* 0x01001000ff0677ac */ /* 0x000ee20008000a00 */
[----:B------:R-:W4:Y:S01]  /*7350*/  LDC.64 R2, c[0x4][R3] ;  /* 0x0100000003027b82 */ /* 0x000f220000000a00 */
[----:B------:R-:W5:Y:S01]  /*7360*/  LDCU.64 UR4, c[0x4][0x18] ;  /* 0x01000300ff0477ac */ /* 0x000f620008000a00 */
[----:B--2---:R-:W-:Y:S01]  /*7370*/  MOV R5, UR9 ;  /* 0x0000000900057c02 */ /* 0x004fe20008000f00 */
[----:B------:R-:W-:Y:S01]  /*7380*/  IMAD.U32 R4, RZ, RZ, UR8 ;  /* 0x00000008ff047e24 */ /* 0x000fe2000f8e00ff */
[----:B---3--:R-:W-:Y:S01]  /*7390*/  MOV R7, UR7 ;  /* 0x0000000700077c02 */ /* 0x008fe20008000f00 */
[----:B------:R-:W-:Y:S01]  /*73a0*/  IMAD.U32 R6, RZ, RZ, UR6 ;  /* 0x00000006ff067e24 */ /* 0x000fe2000f8e00ff */
[----:B-----5:R-:W-:Y:S01]  /*73b0*/  MOV R11, UR5 ;  /* 0x00000005000b7c02 */ /* 0x020fe20008000f00 */
[----:B------:R-:W-:Y:S02]  /*73c0*/  IMAD.U32 R10, RZ, RZ, UR4 ;  /* 0x00000004ff0a7e24 */ /* 0x000fe4000f8e00ff */
[----:B------:R-:W-:Y:S07]  /*73d0*/  LEPC R20, `(.L_x_122) ;  /* 0x000000001014794e */ /* 0x000fee0000000000 */
[----:B-1--4-:R-:W-:Y:S05]  /*73e0*/  CALL.ABS.NOINC R2 ;  /* 0x0000000002007343 */ /* 0x012fea0003c00000 */
.L_x_122:
[-C--:B------:R-:W-:Y:S01]  /*73f0*/  F2FP.F16.E4M3.UNPACK_B R0, R81.reuse ;  /* 0x00000051ff00723e */ /* 0x080fe200020006ff */
[----:B------:R-:W-:Y:S05]  /*7400*/  WARPSYNC.ALL ;  /* 0x0000000000007948 */ /* 0x000fea0003800000 */
[----:B------:R-:W-:Y:S01]  /*7410*/  R2UR UR4, R48 ;  /* 0x00000000300472ca */ /* 0x000fe200000e0000 */
[--C-:B------:R-:W-:Y:S01]  /*7420*/  HADD2.F32 R54, -RZ, R0.reuse.H0_H0 ;  /* 0x20000000ff367230 */ /* 0x100fe20000004100 */
[-C--:B------:R-:W-:Y:S01]  /*7430*/  F2FP.F16.E4M3.UNPACK_B R2, R80.reuse.H1 ;  /* 0x00000050ff02723e */ /* 0x080fe200030006ff */
[----:B------:R-:W-:Y:S01]  /*7440*/  HADD2.F32 R55, -RZ, R0.H1_H1 ;  /* 0x30000000ff377230 */ /* 0x000fe20000004100 */
[----:B------:R-:W-:Y:S01]  /*7450*/  F2FP.F16.E4M3.UNPACK_B R0, R81.H1 ;  /* 0x00000051ff00723e */ /* 0x000fe200030006ff */
[----:B------:R-:W-:Y:S01]  /*7460*/  BSSY.RECONVERGENT B0, `(.L_x_123) ;  /* 0x0000095000007945 */ /* 0x000fe20003800200 */
[----:B------:R-:W-:Y:S01]  /*7470*/  F2FP.F16.E4M3.UNPACK_B R3, R80 ;  /* 0x00000050ff03723e */ /* 0x000fe200020006ff */
[----:B------:R-:W-:Y:S01]  /*7480*/  HADD2.F32 R52, -RZ, R2.H0_H0 ;  /* 0x20000002ff347230 */ /* 0x000fe20000004100 */
[----:B------:R-:W-:Y:S01]  /*7490*/  ISETP.NE.AND P0, PT, R110, RZ, PT ;  /* 0x000000ff6e00720c */ /* 0x000fe20003f05270 */
[--C-:B------:R-:W-:Y:S01]  /*74a0*/  HADD2.F32 R56, -RZ, R0.reuse.H0_H0 ;  /* 0x20000000ff387230 */ /* 0x100fe20000004100 */
[----:B------:R-:W-:Y:S01]  /*74b0*/  ISETP.NE.AND P6, PT, R118, RZ, PT ;  /* 0x000000ff7600720c */ /* 0x000fe20003fc5270 */
[----:B------:R-:W-:Y:S01]  /*74c0*/  HADD2.F32 R57, -RZ, R0.H1_H1 ;  /* 0x30000000ff397230 */ /* 0x000fe20000004100 */
[-C--:B------:R-:W-:Y:S01]  /*74d0*/  F2FP.F16.E4M3.UNPACK_B R0, R83.reuse ;  /* 0x00000053ff00723e */ /* 0x080fe200020006ff */
[----:B-1----:R-:W-:Y:S01]  /*74e0*/  LDTM.16dp32bit_t0_t15.x32 R4, tmem[UR4+0x40] ;  /* 0x00004004000479ee */ /* 0x002fe20008a80000 */
[----:B------:R-:W1:Y:S01]  /*74f0*/  LDTM.16dp32bit_t16_t31.x32 R4, tmem[UR4+0x60] ;  /* 0x00006004000479ee */ /* 0x000e620008aa0000 */
[----:B------:R-:W-:Y:S01]  /*7500*/  HADD2.F32 R53, -RZ, R2.H1_H1 ;  /* 0x30000002ff357230 */ /* 0x000fe20000004100 */
[----:B------:R-:W-:Y:S01]  /*7510*/  F2FP.F16.E4M3.UNPACK_B R2, R82.H1 ;  /* 0x00000052ff02723e */ /* 0x000fe200030006ff */
[--C-:B------:R-:W-:Y:S02]  /*7520*/  HADD2.F32 R50, -RZ, R3.reuse.H0_H0 ;  /* 0x20000003ff327230 */ /* 0x100fe40000004100 */
[--C-:B------:R-:W-:Y:S02]  /*7530*/  HADD2.F32 R62, -RZ, R0.reuse.H0_H0 ;  /* 0x20000000ff3e7230 */ /* 0x100fe40000004100 */
[----:B------:R-:W-:Y:S01]  /*7540*/  HADD2.F32 R63, -RZ, R0.H1_H1 ;  /* 0x30000000ff3f7230 */ /* 0x000fe20000004100 */
[----:B------:R-:W-:Y:S01]  /*7550*/  F2FP.F16.E4M3.UNPACK_B R0, R84.H1 ;  /* 0x00000054ff00723e */ /* 0x000fe200030006ff */
[--C-:B------:R-:W-:Y:S02]  /*7560*/  HADD2.F32 R60, -RZ, R2.reuse.H0_H0 ;  /* 0x20000002ff3c7230 */ /* 0x100fe40000004100 */
[----:B------:R-:W-:Y:S01]  /*7570*/  HADD2.F32 R61, -RZ, R2.H1_H1 ;  /* 0x30000002ff3d7230 */ /* 0x000fe20000004100 */
[----:B------:R-:W-:Y:S01]  /*7580*/  F2FP.F16.E4M3.UNPACK_B R2, R83.H1 ;  /* 0x00000053ff02723e */ /* 0x000fe200030006ff */
[----:B------:R-:W-:Y:S01]  /*7590*/  HADD2.F32 R51, -RZ, R3.H1_H1 ;  /* 0x30000003ff337230 */ /* 0x000fe20000004100 */
[----:B------:R-:W-:Y:S01]  /*75a0*/  F2FP.F16.E4M3.UNPACK_B R3, R82 ;  /* 0x00000052ff03723e */ /* 0x000fe200020006ff */
[--C-:B------:R-:W-:Y:S02]  /*75b0*/  HADD2.F32 R68, -RZ, R0.reuse.H0_H0 ;  /* 0x20000000ff447230 */ /* 0x100fe40000004100 */
[----:B------:R-:W-:Y:S01]  /*75c0*/  HADD2.F32 R69, -RZ, R0.H1_H1 ;  /* 0x30000000ff457230 */ /* 0x000fe20000004100 */
[-C--:B------:R-:W-:Y:S01]  /*75d0*/  F2FP.F16.E4M3.UNPACK_B R0, R85.reuse.H1 ;  /* 0x00000055ff00723e */ /* 0x080fe200030006ff */
[--C-:B------:R-:W-:Y:S02]  /*75e0*/  HADD2.F32 R64, -RZ, R2.reuse.H0_H0 ;  /* 0x20000002ff407230 */ /* 0x100fe40000004100 */
[----:B------:R-:W-:Y:S01]  /*75f0*/  HADD2.F32 R65, -RZ, R2.H1_H1 ;  /* 0x30000002ff417230 */ /* 0x000fe20000004100 */
[----:B------:R-:W-:Y:S01]  /*7600*/  F2FP.F16.E4M3.UNPACK_B R2, R85 ;  /* 0x00000055ff02723e */ /* 0x000fe200020006ff */
[--C-:B------:R-:W-:Y:S02]  /*7610*/  HADD2.F32 R58, -RZ, R3.reuse.H0_H0 ;  /* 0x20000003ff3a7230 */ /* 0x100fe40000004100 */
[C---:B-1----:R-:W-:Y:S01]  /*7620*/  FMUL R7, R47.reuse, R7 ;  /* 0x000000072f077220 */ /* 0x042fe20000400000 */
[----:B------:R-:W-:Y:S01]  /*7630*/  HADD2.F32 R59, -RZ, R3.H1_H1 ;  /* 0x30000003ff3b7230 */ /* 0x000fe20000004100 */
[----:B------:R-:W-:Y:S01]  /*7640*/  F2FP.F16.E4M3.UNPACK_B R3, R84 ;  /* 0x00000054ff03723e */ /* 0x000fe200020006ff */
[--C-:B------:R-:W-:Y:S02]  /*7650*/  HADD2.F32 R72, -RZ, R0.reuse.H0_H0 ;  /* 0x20000000ff487230 */ /* 0x100fe40000004100 */
[C---:B------:R-:W-:Y:S01]  /*7660*/  FMUL R11, R47.reuse, R11 ;  /* 0x0000000b2f0b7220 */ /* 0x040fe20000400000 */
[----:B------:R-:W-:Y:S01]  /*7670*/  HADD2.F32 R73, -RZ, R0.H1_H1 ;  /* 0x30000000ff497230 */ /* 0x000fe20000004100 */
[----:B------:R-:W-:Y:S01]  /*7680*/  F2FP.F16.E4M3.UNPACK_B R0, R87 ;  /* 0x00000057ff00723e */ /* 0x000fe200020006ff */
[--C-:B------:R-:W-:Y:S02]  /*7690*/  HADD2.F32 R70, -RZ, R2.reuse.H0_H0 ;  /* 0x20000002ff467230 */ /* 0x100fe40000004100 */
[C---:B------:R-:W-:Y:S01]  /*76a0*/  FMUL R15, R47.reuse, R15 ;  /* 0x0000000f2f0f7220 */ /* 0x040fe20000400000 */
[----:B------:R-:W-:Y:S01]  /*76b0*/  HADD2.F32 R71, -RZ, R2.H1_H1 ;  /* 0x30000002ff477230 */ /* 0x000fe20000004100 */
[-C--:B------:R-:W-:Y:S01]  /*76c0*/  F2FP.F16.E4M3.UNPACK_B R2, R86.reuse.H1 ;  /* 0x00000056ff02723e */ /* 0x080fe200030006ff */
[--C-:B------:R-:W-:Y:S02]  /*76d0*/  HADD2.F32 R66, -RZ, R3.reuse.H0_H0 ;  /* 0x20000003ff427230 */ /* 0x100fe40000004100 */
[----:B------:R-:W-:Y:S01]  /*76e0*/  HADD2.F32 R67, -RZ, R3.H1_H1 ;  /* 0x30000003ff437230 */ /* 0x000fe20000004100 */
[----:B------:R-:W-:Y:S01]  /*76f0*/  F2FP.F16.E4M3.UNPACK_B R3, R86 ;  /* 0x00000056ff03723e */ /* 0x000fe200020006ff */
[--C-:B------:R-:W-:Y:S02]  /*7700*/  HADD2.F32 R78, -RZ, R0.reuse.H0_H0 ;  /* 0x20000000ff4e7230 */ /* 0x100fe40000004100 */
[----:B------:R-:W-:Y:S02]  /*7710*/  HADD2.F32 R79, -RZ, R0.H1_H1 ;  /* 0x30000000ff4f7230 */ /* 0x000fe40000004100 */
[C---:B------:R-:W-:Y:S01]  /*7720*/  FMUL R0, R47.reuse, R4 ;  /* 0x000000042f007220 */ /* 0x040fe20000400000 */
[--C-:B------:R-:W-:Y:S02]  /*7730*/  HADD2.F32 R76, -RZ, R2.reuse.H0_H0 ;  /* 0x20000002ff4c7230 */ /* 0x100fe40000004100 */
[----:B------:R-:W-:Y:S01]  /*7740*/  FMUL R4, R47, R8 ;  /* 0x000000082f047220 */ /* 0x000fe20000400000 */
[----:B------:R-:W-:Y:S02]  /*7750*/  HADD2.F32 R77, -RZ, R2.H1_H1 ;  /* 0x30000002ff4d7230 */ /* 0x000fe40000004100 */
[----:B------:R-:W-:Y:S01]  /*7760*/  FFMA R0, R49, R50, R0 ;  /* 0x0000003231007223 */ /* 0x000fe20000000000 */
[--C-:B------:R-:W-:Y:S02]  /*7770*/  HADD2.F32 R74, -RZ, R3.reuse.H0_H0 ;  /* 0x20000003ff4a7230 */ /* 0x100fe40000004100 */
[C---:B------:R-:W-:Y:S01]  /*7780*/  FMUL R2, R47.reuse, R5 ;  /* 0x000000052f027220 */ /* 0x040fe20000400000 */
[----:B------:R-:W-:Y:S02]  /*7790*/  HADD2.F32 R75, -RZ, R3.H1_H1 ;  /* 0x30000003ff4b7230 */ /* 0x000fe40000004100 */
[C---:B------:R-:W-:Y:S01]  /*77a0*/  FMUL R5, R47.reuse, R9 ;  /* 0x000000092f057220 */ /* 0x040fe20000400000 */
[----:B------:R-:W-:Y:S01]  /*77b0*/  FMUL R8, R47, R12 ;  /* 0x0000000c2f087220 */ /* 0x000fe20000400000 */
[----:B------:R-:W-:Y:S01]  /*77c0*/  FFMA R2, R49, R51, R2 ;  /* 0x0000003331027223 */ /* 0x000fe20000000002 */
[C---:B------:R-:W-:Y:S01]  /*77d0*/  FMUL R9, R47.reuse, R13 ;  /* 0x0000000d2f097220 */ /* 0x040fe20000400000 */
[C---:B------:R-:W-:Y:S01]  /*77e0*/  FMUL R12, R47.reuse, R21 ;  /* 0x000000152f0c7220 */ /* 0x040fe20000400000 */
[C---:B------:R-:W-:Y:S01]  /*77f0*/  FMUL R21, R47.reuse, R30 ;  /* 0x0000001e2f157220 */ /* 0x040fe20000400000 */
[C---:B------:R-:W-:Y:S01]  /*7800*/  FMUL R13, R47.reuse, R22 ;  /* 0x000000162f0d7220 */ /* 0x040fe20000400000 */
[C---:B------:R-:W-:Y:S01]  /*7810*/  FMUL R22, R47.reuse, R31 ;  /* 0x0000001f2f167220 */ /* 0x040fe20000400000 */
        /* <DEDUP_REMOVED lines=8> */
[C---:B------:R-:W-:Y:S01]  /*78a0*/  FFMA R6, R49.reuse, R56, R6 ;  /* 0x0000003831067223 */ /* 0x040fe20000000006 */
[C---:B------:R-:W-:Y:S01]  /*78b0*/  FFMA R11, R49.reuse, R57, R11 ;  /* 0x00000039310b7223 */ /* 0x040fe2000000000b */
[C---:B------:R-:W-:Y:S01]  /*78c0*/  FFMA R8, R49.reuse, R58, R8 ;  /* 0x0000003a31087223 */ /* 0x040fe20000000008 */
[----:B------:R-:W-:Y:S01]  /*78d0*/  FFMA R9, R49, R59, R9 ;  /* 0x0000003b31097223 */ /* 0x000fe20000000009 */
[----:B------:R-:W-:Y:S01]  /*78e0*/  F2FP.SATFINITE.E4M3.F32.PACK_AB_MERGE_C R52, R7, R3, RZ ;  /* 0x000000030734723e */ /* 0x000fe200048070ff */
[----:B------:R-:W-:Y:S01]  /*78f0*/  FFMA R10, R49, R60, R10 ;  /* 0x0000003c310a7223 */ /* 0x000fe2000000000a */
[----:B------:R-:W-:Y:S01]  /*7900*/  F2FP.SATFINITE.E4M3.F32.PACK_AB_MERGE_C R53, R11, R6, RZ ;  /* 0x000000060b35723e */ /* 0x000fe200048070ff */
[----:B------:R-:W-:Y:S01]  /*7910*/  FFMA R15, R49, R61, R15 ;  /* 0x0000003d310f7223 */ /* 0x000fe2000000000f */
[C---:B------:R-:W-:Y:S01]  /*7920*/  FMUL R3, R47.reuse, R16 ;  /* 0x000000102f037220 */ /* 0x040fe20000400000 */
[C---:B------:R-:W-:Y:S01]  /*7930*/  FMUL R6, R47.reuse, R17 ;  /* 0x000000112f067220 */ /* 0x040fe20000400000 */
[----:B------:R-:W-:Y:S01]  /*7940*/  F2FP.F16.E4M3.UNPACK_B R51, R87.H1 ;  /* 0x00000057ff33723e */ /* 0x000fe200030006ff */
[----:B------:R-:W-:Y:S01]  /*7950*/  FMUL R11, R47, R20 ;  /* 0x000000142f0b7220 */ /* 0x000fe20000400000 */
[----:B------:R-:W-:Y:S01]  /*7960*/  F2FP.SATFINITE.E4M3.F32.PACK_AB_MERGE_C R54, R15, R10, RZ ;  /* 0x0000000a0f36723e */ /* 0x000fe200048070ff */
[C---:B------:R-:W-:Y:S01]  /*7970*/  FFMA R3, R49.reuse, R62, R3 ;  /* 0x0000003e31037223 */ /* 0x040fe20000000003 */
[----:B------:R-:W-:Y:S01]  /*7980*/  FFMA R6, R49, R63, R6 ;  /* 0x0000003f31067223 */ /* 0x000fe20000000006 */
[----:B------:R-:W-:Y:S01]  /*7990*/  FMUL R20, R47, R29 ;  /* 0x0000001d2f147220 */ /* 0x000fe20000400000 */
[----:B------:R-:W-:Y:S01]  /*79a0*/  F2FP.SATFINITE.E4M3.F32.PACK_AB_MERGE_C R29, R5, R4, R53 ;  /* 0x00000004051d723e */ /* 0x000fe20004807035 */
[----:B------:R-:W-:Y:S01]  /*79b0*/  FMUL R10, R47, R19 ;  /* 0x000000132f0a7220 */ /* 0x000fe20000400000 */
[----:B------:R-:W-:Y:S01]  /*79c0*/  F2FP.SATFINITE.E4M3.F32.PACK_AB_MERGE_C R30, R9, R8, R54 ;  /* 0x00000008091e723e */ /* 0x000fe20004807036 */
        /* <DEDUP_REMOVED lines=10> */
[----:B------:R-:W-:Y:S01]  /*7a70*/  FFMA R14, R49, R69, R14 ;  /* 0x00000045310e7223 */ /* 0x000fe2000000000e */
[----:B------:R-:W-:Y:S01]  /*7a80*/  FMUL R18, R47, R27 ;  /* 0x0000001b2f127220 */ /* 0x000fe20000400000 */
[C---:B------:R-:W-:Y:S01]  /*7a90*/  FFMA R15, R49.reuse, R70, R15 ;  /* 0x00000046310f7223 */ /* 0x040fe2000000000f */
[C---:B------:R-:W-:Y:S01]  /*7aa0*/  FFMA R16, R49.reuse, R71, R16 ;  /* 0x0000004731107223 */ /* 0x040fe20000000010 */
[C---:B------:R-:W-:Y:S01]  /*7ab0*/  FFMA R17, R49.reuse, R72, R17 ;  /* 0x0000004831117223 */ /* 0x040fe20000000011 */
[C---:B------:R-:W-:Y:S01]  /*7ac0*/  FFMA R18, R49.reuse, R73, R18 ;  /* 0x0000004931127223 */ /* 0x040fe20000000012 */
[----:B------:R-:W-:Y:S01]  /*7ad0*/  FFMA R19, R49, R74, R19 ;  /* 0x0000004a31137223 */ /* 0x000fe20000000013 */
[----:B------:R-:W-:Y:S01]  /*7ae0*/  FMUL R23, R47, R32 ;  /* 0x000000202f177220 */ /* 0x000fe20000400000 */
[----:B------:R-:W-:Y:S01]  /*7af0*/  FFMA R20, R49, R75, R20 ;  /* 0x0000004b31147223 */ /* 0x000fe20000000014 */
[----:B------:R-:W-:Y:S01]  /*7b00*/  FMUL R24, R47, R33 ;  /* 0x000000212f187220 */ /* 0x000fe20000400000 */
[--C-:B------:R-:W-:Y:S02]  /*7b10*/  HADD2.F32 R50, -RZ, R51.reuse.H0_H0 ;  /* 0x20000033ff327230 */ /* 0x100fe40000004100 */
[----:B------:R-:W-:Y:S01]  /*7b20*/  FFMA R21, R49, R76, R21 ;  /* 0x0000004c31157223 */ /* 0x000fe20000000015 */
[----:B------:R-:W-:Y:S02]  /*7b30*/  HADD2.F32 R51, -RZ, R51.H1_H1 ;  /* 0x30000033ff337230 */ /* 0x000fe40000004100 */
[----:B------:R-:W-:Y:S01]  /*7b40*/  FMUL R25, R47, R34 ;  /* 0x000000222f197220 */ /* 0x000fe20000400000 */
[----:B------:R-:W-:Y:S01]  /*7b50*/  FFMA R22, R49, R77, R22 ;  /* 0x0000004d31167223 */ /* 0x000fe20000000016 */
[----:B------:R-:W-:Y:S01]  /*7b60*/  FMUL R26, R47, R35 ;  /* 0x000000232f1a7220 */ /* 0x000fe20000400000 */
[----:B------:R-:W-:Y:S01]  /*7b70*/  F2FP.SATFINITE.E4M3.F32.PACK_AB_MERGE_C R7, R10, R7, RZ ;  /* 0x000000070a07723e */ /* 0x000fe200048070ff */
[C---:B------:R-:W-:Y:S01]  /*7b80*/  FFMA R23, R49.reuse, R78, R23 ;  /* 0x0000004e31177223 */ /* 0x040fe20000000017 */
[C---:B------:R-:W-:Y:S01]  /*7b90*/  FFMA R24, R49.reuse, R79, R24 ;  /* 0x0000004f31187223 */ /* 0x040fe20000000018 */
[C---:B------:R-:W-:Y:S01]  /*7ba0*/  FFMA R25, R49.reuse, R50, R25 ;  /* 0x0000003231197223 */ /* 0x040fe20000000019 */
[----:B------:R-:W-:Y:S01]  /*7bb0*/  FFMA R26, R49, R51, R26 ;  /* 0x00000033311a7223 */ /* 0x000fe2000000001a */
[----:B------:R-:W-:Y:S02]  /*7bc0*/  F2FP.SATFINITE.E4M3.F32.PACK_AB_MERGE_C R28, R2, R0, R52 ;  /* 0x00000000021c723e */ /* 0x000fe40004807034 */
[----:B------:R-:W-:Y:S02]  /*7bd0*/  F2FP.SATFINITE.E4M3.F32.PACK_AB_MERGE_C R31, R6, R3, R7 ;  /* 0x00000003061f723e */ /* 0x000fe40004807007 */
[----:B------:R-:W-:Y:S02]  /*7be0*/  F2FP.SATFINITE.E4M3.F32.PACK_AB_MERGE_C R13, R14, R13, RZ ;  /* 0x0000000d0e0d723e */ /* 0x000fe400048070ff */
[----:B------:R-:W-:Y:S01]  /*7bf0*/  F2FP.SATFINITE.E4M3.F32.PACK_AB_MERGE_C R17, R18, R17, RZ ;  /* 0x000000111211723e */ /* 0x000fe200048070ff */
[----:B------:R1:W-:Y:S01]  /*7c00*/  STS.128 [R100+UR49+0x5400], R28 ;  /* 0x0054001c64007988 */ /* 0x0003e20008000c31 */
[----:B------:R-:W-:Y:S02]  /*7c10*/  F2FP.SATFINITE.E4M3.F32.PACK_AB_MERGE_C R14, R22, R21, RZ ;  /* 0x00000015160e723e */ /* 0x000fe400048070ff */
[----:B------:R-:W-:Y:S02]  /*7c20*/  F2FP.SATFINITE.E4M3.F32.PACK_AB_MERGE_C R25, R26, R25, RZ ;  /* 0x000000191a19723e */ /* 0x000fe400048070ff */
[----:B------:R-:W-:Y:S02]  /*7c30*/  F2FP.SATFINITE.E4M3.F32.PACK_AB_MERGE_C R12, R12, R11, R13 ;  /* 0x0000000b0c0c723e */ /* 0x000fe4000480700d */
[----:B------:R-:W-:Y:S02]  /*7c40*/  F2FP.SATFINITE.E4M3.F32.PACK_AB_MERGE_C R13, R16, R15, R17 ;  /* 0x0000000f100d723e */ /* 0x000fe40004807011 */
        /* <DEDUP_REMOVED lines=13> */
[----:B------:R-:W-:Y:S02]  /*7d20*/  UIADD3 UR8, UP0, UPT, UR52, 0x680, URZ ;  /* 0x0000068034087890 */ /* 0x000fe4000ff1e0ff */
[----:B------:R-:W-:Y:S02]  /*7d30*/  UIADD3 UR5, UPT, UPT, UR41, 0x40, URZ ;  /* 0x0000004029057890 */ /* 0x000fe4000fffe0ff */
[----:B------:R-:W-:Y:S02]  /*7d40*/  UIADD3 UR4, UPT, UPT, UR49, 0x5400, URZ ;  /* 0x0000540031047890 */ /* 0x000fe4000fffe0ff */
[----:B------:R-:W-:Y:S01]  /*7d50*/  UIADD3.X UR9, UPT, UPT, URZ, UR53, URZ, UP0, !UPT ;  /* 0x00000035ff097290 */ /* 0x000fe200087fe4ff */
[----:B------:R-:W-:Y:S01]  /*7d60*/  UMOV UR6, UR42 ;  /* 0x0000002a00067c82 */ /* 0x000fe20008000000 */
[----:B------:R-:W-:Y:S07]  /*7d70*/  UMOV UR7, UR36 ;  /* 0x0000002400077c82 */ /* 0x000fee0008000000 */
[----:B------:R2:W-:Y:S01]  /*7d80*/  UTMASTG.3D [UR4], [UR8] ;  /* 0x00000004080073b5 */ /* 0x0005e20008010000 */
[----:B------:R0:W-:Y:S01]  /*7d90*/  UTMACMDFLUSH ;  /* 0x00000000000079b7 */ /* 0x0001e20000000000 */
[----:B--2---:R-:W-:Y:S04]  /*7da0*/  DEPBAR.LE SB0, 0x1 ;  /* 0x000080400000791a */ /* 0x004fe80000000000 */
.L_x_124:
[----:B------:R-:W-:Y:S05]  /*7db0*/  BSYNC.RECONVERGENT B0 ;  /* 0x0000000000007941 */ /* 0x000fea0003800200 */
.L_x_123:
        /* <DEDUP_REMOVED lines=15> */
.L_x_128:
[----:B------:R-:W-:Y:S05]  /*7eb0*/  BSYNC B0 ;  /* 0x0000000000007941 */ /* 0x000fea0003800000 */
.L_x_127:
[----:B------:R-:W-:Y:S01]  /*7ec0*/  ISETP.NE.AND P0, PT, R116, RZ, PT ;  /* 0x000000ff7400720c */ /* 0x000fe20003f05270 */
[----:B------:R-:W-:Y:S11]  /*7ed0*/  VIADD R105, R105, 0x1 ;  /* 0x0000000169697836 */ /* 0x000ff60000000000 */
[----:B------:R-:W-:Y:S01]  /*7ee0*/  @!UPT UIADD3 URZ, UPT, UPT, URZ, URZ, URZ ;  /* 0x000000fffffff290 */ /* 0x000fe2000fffe0ff */
[----:B------:R3:W4:Y:S04]  /*7ef0*/  @P0 LDS.128 R84, [R2+0x410] ;  /* 0x0004100002540984 */ /* 0x0007280000000c00 */
[----:B------:R1:W1:Y:S01]  /*7f00*/  @P0 LDS.128 R80, [R3+UR49+0x400] ;  /* 0x0004003103500984 */ /* 0x0002620008000c00 */
        /* <DEDUP_REMOVED lines=14> */
.L_x_126:
[----:B------:R-:W-:Y:S05]  /*7ff0*/  BSYNC B1 ;  /* 0x0000000000017941 */ /* 0x000fea0003800000 */
.L_x_125:
[----:B------:R-:W-:Y:S05]  /*8000*/  VIADD R0, R48, 0x80 ;  /* 0x0000008030007836 */ /* 0x000fea0000000000 */
[----:B------:R-:W-:Y:S04]  /*8010*/  SHF.R.U32.HI R0, RZ, 0x15, R0 ;  /* 0x00000015ff007819 */ /* 0x000fe80000011600 */
[----:B------:R-:W-:Y:S11]  /*8020*/  LOP3.LUT P0, RZ, R0, 0x3, R101, 0x48, !PT ;  /* 0x0000000300ff7812 */ /* 0x000ff60007804865 */
[----:B------:R-:W-:Y:S02]  /*8030*/  @!UPT UIADD3 URZ, UPT, UPT, URZ, URZ, URZ ;  /* 0x000000fffffff290 */ /* 0x000fe4000fffe0ff */
[----:B------:R-:W-:Y:S05]  /*8040*/  @!P0 BRA `(.L_x_130) ;  /* 0x0000000000408947 */ /* 0x000fea0003800000 */
[----:B------:R-:W2:Y:S01]  /*8050*/  LDCU.64 UR8, c[0x4][0x78] ;  /* 0x01000f00ff0877ac */ /* 0x000ea20008000a00 */
[----:B------:R-:W-:Y:S01]  /*8060*/  MOV R3, 0x0 ;  /* 0x0000000000037802 */ /* 0x000fe20000000f00 */
[----:B-1----:R-:W-:Y:S02]  /*8070*/  HFMA2 R12, -RZ, RZ, 0, 5.9604644775390625e-08 ;  /* 0x00000001ff0c7431 */ /* 0x002fe400000001ff */
[----:B------:R-:W-:Y:S02]  /*8080*/  IMAD.MOV.U32 R8, RZ, RZ, 0x192 ;  /* 0x00000192ff087424 */ /* 0x000fe400078e00ff */
[----:B------:R-:W-:Y:S01]  /*8090*/  IMAD.MOV.U32 R13, RZ, RZ, RZ ;  /* 0x000000ffff0d7224 */ /* 0x000fe200078e00ff */
[----:B------:R-:W1:Y:S01]  /*80a0*/  LDCU.64 UR6, c[0x4][0x80] ;  /* 0x01001000ff0677ac */ /* 0x000e620008000a00 */
[----:B------:R-:W3:Y:S01]  /*80b0*/  LDC.64 R2, c[0x4][R3] ;  /* 0x0100000003027b82 */ /* 0x000ee20000000a00 */
[----:B------:R-:W4:Y:S01]  /*80c0*/  LDCU.64 UR4, c[0x4][0x18] ;  /* 0x01000300ff0477ac */ /* 0x000f220008000a00 */
[----:B--2---:R-:W-:Y:S01]  /*80d0*/  MOV R5, UR9 ;  /* 0x0000000900057c02 */ /* 0x004fe20008000f00 */
[----:B------:R-:W-:Y:S01]  /*80e0*/  IMAD.U32 R4, RZ, RZ, UR8 ;  /* 0x00000008ff047e24 */ /* 0x000fe2000f8e00ff */
[----:B-1----:R-:W-:Y:S01]  /*80f0*/  MOV R7, UR7 ;  /* 0x0000000700077c02 */ /* 0x002fe20008000f00 */
[----:B------:R-:W-:Y:S01]  /*8100*/  IMAD.U32 R6, RZ, RZ, UR6 ;  /* 0x00000006ff067e24 */ /* 0x000fe2000f8e00ff */
[----:B----4-:R-:W-:Y:S01]  /*8110*/  MOV R11, UR5 ;  /* 0x00000005000b7c02 */ /* 0x010fe20008000f00 */
[----:B------:R-:W-:Y:S02]  /*8120*/  IMAD.U32 R10, RZ, RZ, UR4 ;  /* 0x00000004ff0a7e24 */ /* 0x000fe4000f8e00ff */
[----:B------:R-:W-:Y:S07]  /*8130*/  LEPC R20, `(.L_x_130) ;  /* 0x000000001014794e */ /* 0x000fee0000000000 */
[----:B---3--:R-:W-:Y:S05]  /*8140*/  CALL.ABS.NOINC R2 ;  /* 0x0000000002007343 */ /* 0x008fea0003c00000 */
.L_x_130:
        /* <DEDUP_REMOVED lines=148> */
[----:B------:R-:W-:Y:S02]  /*8a90*/  UIADD3 UR8, UP0, UPT, UR52, 0x680, URZ ;  /* 0x0000068034087890 */ /* 0x000fe4000ff1e0ff */
[----:B------:R-:W-:Y:S02]  /*8aa0*/  UIADD3 UR5, UPT, UPT, UR41, 0x80, URZ ;  /* 0x0000008029057890 */ /* 0x000fe4000fffe0ff */
[----:B------:R-:W-:Y:S01]  /*8ab0*/  MOV R109, UR10 ;  /* 0x0000000a006d7c02 */ /* 0x000fe20008000f00 */
[----:B------:R-:W-:Y:S01]  /*8ac0*/  UIADD3.X UR9, UPT, UPT, URZ, UR53, URZ, UP0, !UPT ;  /* 0x00000035ff097290 */ /* 0x000fe200087fe4ff */
[----:B------:R-:W-:Y:S02]  /*8ad0*/  UMOV UR6, UR42 ;  /* 0x0000002a00067c82 */ /* 0x000fe40008000000 */
[----:B------:R-:W-:Y:S01]  /*8ae0*/  R2UR UR4, R109 ;  /* 0x000000006d0472ca */ /* 0x000fe200000e0000 */
[----:B------:R-:W-:Y:S11]  /*8af0*/  UMOV UR7, UR36 ;  /* 0x0000002400077c82 */ /* 0x000ff60008000000 */
[----:B------:R-:W-:Y:S01]  /*8b00*/  @!UPT UIADD3 URZ, UPT, UPT, URZ, URZ, URZ ;  /* 0x000000fffffff290 */ /* 0x000fe2000fffe0ff */
[----:B------:R2:W-:Y:S01]  /*8b10*/  UTMASTG.3D [UR4], [UR8] ;  /* 0x00000004080073b5 */ /* 0x0005e20008010000 */
[----:B------:R0:W-:Y:S01]  /*8b20*/  UTMACMDFLUSH ;  /* 0x00000000000079b7 */ /* 0x0001e20000000000 */
[----:B--2---:R-:W-:Y:S04]  /*8b30*/  DEPBAR.LE SB0, 0x1 ;  /* 0x000080400000791a */ /* 0x004fe80000000000 */
.L_x_132:
[----:B------:R-:W-:Y:S05]  /*8b40*/  BSYNC.RECONVERGENT B0 ;  /* 0x0000000000007941 */ /* 0x000fea0003800200 */
.L_x_131:
        /* <DEDUP_REMOVED lines=15> */
.L_x_136:
[----:B------:R-:W-:Y:S05]  /*8c40*/  BSYNC B0 ;  /* 0x0000000000007941 */ /* 0x000fea0003800000 */
.L_x_135:
        /* <DEDUP_REMOVED lines=19> */
.L_x_134:
[----:B------:R-:W-:Y:S05]  /*8d80*/  BSYNC B1 ;  /* 0x0000000000017941 */ /* 0x000fea0003800000 */
.L_x_133:
        /* <DEDUP_REMOVED lines=21> */
.L_x_138:
[----:B------:R-:W-:Y:S01]  /*8ee0*/  ISETP.NE.AND P0, PT, R110, RZ, PT ;  /* 0x000000ff6e00720c */ /* 0x000fe20003f05270 */
[----:B------:R-:W-:Y:S05]  /*8ef0*/  WARPSYNC.ALL ;  /* 0x0000000000007948 */ /* 0x000fea0003800000 */
[----:B------:R-:W-:Y:S01]  /*8f00*/  R2UR UR4, R48 ;  /* 0x00000000300472ca */ /* 0x000fe200000e0000 */
[----:B------:R-:W-:Y:S01]  /*8f10*/  BSSY.RECONVERGENT B0, `(.L_x_139) ;  /* 0x000009c000007945 */ /* 0x000fe20003800200 */
[-C--:B------:R-:W-:Y:S02]  /*8f20*/  F2FP.F16.E4M3.UNPACK_B R2, R80.reuse ;  /* 0x00000050ff02723e */ /* 0x080fe400020006ff */
[----:B------:R-:W-:Y:S02]  /*8f30*/  F2FP.F16.E4M3.UNPACK_B R80, R80.H1 ;  /* 0x00000050ff50723e */ /* 0x000fe400030006ff */
[-C--:B------:R-:W-:Y:S01]  /*8f40*/  F2FP.F16.E4M3.UNPACK_B R51, R81.reuse ;  /* 0x00000051ff33723e */ /* 0x080fe200020006ff */
[--C-:B------:R-:W-:Y:S01]  /*8f50*/  HADD2.F32 R0, -RZ, R2.reuse.H0_H0 ;  /* 0x20000002ff007230 */ /* 0x100fe20000004100 */
[----:B------:R-:W-:Y:S01]  /*8f60*/  F2FP.F16.E4M3.UNPACK_B R81, R81.H1 ;  /* 0x00000051ff51723e */ /* 0x000fe200030006ff */
[----:B------:R-:W-:Y:S01]  /*8f70*/  HADD2.F32 R2, -RZ, R2.H1_H1 ;  /* 0x30000002ff027230 */ /* 0x000fe20000004100 */
[-C--:B------:R-:W-:Y:S01]  /*8f80*/  F2FP.F16.E4M3.UNPACK_B R55, R82.reuse ;  /* 0x00000052ff37723e */ /* 0x080fe200020006ff */
[--C-:B------:R-:W-:Y:S01]  /*8f90*/  HADD2.F32 R3, -RZ, R80.reuse.H0_H0 ;  /* 0x20000050ff037230 */ /* 0x100fe20000004100 */
[----:B------:R-:W-:Y:S01]  /*8fa0*/  F2FP.F16.E4M3.UNPACK_B R82, R82.H1 ;  /* 0x00000052ff52723e */ /* 0x000fe200030006ff */
[----:B-1----:R-:W-:Y:S01]  /*8fb0*/  LDTM.16dp32bit_t0_t15.x32 R4, tmem[UR4+0xc0] ;  /* 0x0000c004000479ee */ /* 0x002fe20008a80000 */
[----:B------:R-:W1:Y:S01]  /*8fc0*/  LDTM.16dp32bit_t16_t31.x32 R4, tmem[UR4+0xe0] ;  /* 0x0000e004000479ee */ /* 0x000e620008aa0000 */
[----:B------:R-:W-:Y:S01]  /*8fd0*/  NOP ;  /* 0x0000000000007918 */ /* 0x000fe20000000000 */
[--C-:B------:R-:W-:Y:S01]  /*8fe0*/  HADD2.F32 R50, -RZ, R51.reuse.H0_H0 ;  /* 0x20000033ff327230 */ /* 0x100fe20000004100 */
[----:B------:R-:W-:Y:S01]  /*8ff0*/  R2UR UR5, R113 ;  /* 0x00000000710572ca */ /* 0x000fe200000e0000 */
[----:B------:R-:W-:Y:S01]  /*9000*/  HADD2.F32 R51, -RZ, R51.H1_H1 ;  /* 0x30000033ff337230 */ /* 0x000fe20000004100 */
[----:B------:R-:W-:Y:S01]  /*9010*/  F2FP.F16.E4M3.UNPACK_B R59, R83 ;  /* 0x00000053ff3b723e */ /* 0x000fe200020006ff */
[--C-:B------:R-:W-:Y:S01]  /*9020*/  HADD2.F32 R54, -RZ, R55.reuse.H0_H0 ;  /* 0x20000037ff367230 */ /* 0x100fe20000004100 */
[----:B------:R-:W-:Y:S01]  /*9030*/  F2FP.F16.E4M3.UNPACK_B R63, R84 ;  /* 0x00000054ff3f723e */ /* 0x000fe200020006ff */
[----:B------:R-:W-:Y:S01]  /*9040*/  HADD2.F32 R55, -RZ, R55.H1_H1 ;  /* 0x30000037ff377230 */ /* 0x000fe20000004100 */
[----:B------:R-:W-:Y:S01]  /*9050*/  F2FP.F16.E4M3.UNPACK_B R67, R85 ;  /* 0x00000055ff43723e */ /* 0x000fe200020006ff */
[--C-:B------:R-:W-:Y:S01]  /*9060*/  HADD2.F32 R58, -RZ, R59.reuse.H0_H0 ;  /* 0x2000003bff3a7230 */ /* 0x100fe20000004100 */
[----:B------:R-:W-:Y:S01]  /*9070*/  F2FP.F16.E4M3.UNPACK_B R71, R86 ;  /* 0x00000056ff47723e */ /* 0x000fe200020006ff */
[----:B------:R-:W-:Y:S01]  /*9080*/  HADD2.F32 R59, -RZ, R59.H1_H1 ;  /* 0x3000003bff3b7230 */ /* 0x000fe20000004100 */
[----:B------:R-:W-:Y:S01]  /*9090*/  F2FP.F16.E4M3.UNPACK_B R74, R87 ;  /* 0x00000057ff4a723e */ /* 0x000fe200020006ff */
[--C-:B------:R-:W-:Y:S01]  /*90a0*/  HADD2.F32 R62, -RZ, R63.reuse.H0_H0 ;  /* 0x2000003fff3e7230 */ /* 0x100fe20000004100 */
[----:B------:R-:W-:Y:S01]  /*90b0*/  F2FP.F16.E4M3.UNPACK_B R83, R83.H1 ;  /* 0x00000053ff53723e */ /* 0x000fe200030006ff */
[----:B------:R-:W-:Y:S01]  /*90c0*/  UIADD3 UR5, UPT, UPT, UR5, 0x1d0, URZ ;  /* 0x000001d005057890 */ /* 0x000fe2000fffe0ff */
[----:B------:R-:W-:Y:S01]  /*90d0*/  HADD2.F32 R63, -RZ, R63.H1_H1 ;  /* 0x3000003fff3f7230 */ /* 0x000fe20000004100 */
[----:B------:R-:W-:Y:S01]  /*90e0*/  F2FP.F16.E4M3.UNPACK_B R84, R84.H1 ;  /* 0x00000054ff54723e */ /* 0x000fe200030006ff */
[--C-:B------:R-:W-:Y:S01]  /*90f0*/  HADD2.F32 R66, -RZ, R67.reuse.H0_H0 ;  /* 0x20000043ff427230 */ /* 0x100fe20000004100 */
[----:B------:R-:W-:Y:S01]  /*9100*/  UPRMT UR5, UR37, 0x654, UR5 ;  /* 0x0000065425057896 */ /* 0x000fe20008000005 */
[----:B------:R-:W-:Y:S01]  /*9110*/  HADD2.F32 R67, -RZ, R67.H1_H1 ;  /* 0x30000043ff437230 */ /* 0x000fe20000004100 */
[----:B------:R-:W-:Y:S01]  /*9120*/  F2FP.F16.E4M3.UNPACK_B R85, R85.H1 ;  /* 0x00000055ff55723e */ /* 0x000fe200030006ff */
[--C-:B------:R-:W-:Y:S02]  /*9130*/  HADD2.F32 R70, -RZ, R71.reuse.H0_H0 ;  /* 0x20000047ff467230 */ /* 0x100fe40000004100 */
[C---:B-1----:R-:W-:Y:S01]  /*9140*/  FMUL R4, R47.reuse, R4 ;  /* 0x000000042f047220 */ /* 0x042fe20000400000 */
[C---:B------:R-:W-:Y:S01]  /*9150*/  FMUL R5, R47.reuse, R5 ;  /* 0x000000052f057220 */ /* 0x040fe20000400000 */
[C---:B------:R-:W-:Y:S01]  /*9160*/  FMUL R8, R47.reuse, R8 ;  /* 0x000000082f087220 */ /* 0x040fe20000400000 */
[----:B------:R-:W-:Y:S01]  /*9170*/  FMUL R9, R47, R9 ;  /* 0x000000092f097220 */ /* 0x000fe20000400000 */
[C---:B------:R-:W-:Y:S01]  /*9180*/  FFMA R4, R49.reuse, R0, R4 ;  /* 0x0000000031047223 */ /* 0x040fe20000000004 */
[----:B------:R-:W-:Y:S01]  /*9190*/  SYNCS.ARRIVE.TRANS64.RED.A1T0 RZ, [UR5], RZ ;  /* 0x000000ffffff79a7 */ /* 0x000fe20008100405 */
        /* <DEDUP_REMOVED lines=8> */
[----:B------:R-:W-:Y:S02]  /*9220*/  HADD2.F32 R71, -RZ, R71.H1_H1 ;  /* 0x30000047ff477230 */ /* 0x000fe40000004100 */
[C---:B------:R-:W-:Y:S01]  /*9230*/  FMUL R25, R47.reuse, R30 ;  /* 0x0000001e2f197220 */ /* 0x040fe20000400000 */
[C---:B------:R-:W-:Y:S01]  /*9240*/  FMUL R30, R47.reuse, R35 ;  /* 0x000000232f1e7220 */ /* 0x040fe20000400000 */
[----:B------:R-:W-:Y:S02]  /*9250*/  HADD2.F32 R48, -RZ, R80.H1_H1 ;  /* 0x30000050ff307230 */ /* 0x000fe40000004100 */
[C---:B------:R-:W-:Y:S01]  /*9260*/  FMUL R6, R47.reuse, R6 ;  /* 0x000000062f067220 */ /* 0x040fe20000400000 */
[C---:B------:R-:W-:Y:S01]  /*9270*/  FMUL R7, R47.reuse, R7 ;  /* 0x000000072f077220 */ /* 0x040fe20000400000 */
[--C-:B------:R-:W-:Y:S02]  /*9280*/  HADD2.F32 R52, -RZ, R81.reuse.H0_H0 ;  /* 0x20000051ff347230 */ /* 0x100fe40000004100 */
[----:B------:R-:W-:Y:S01]  /*9290*/  FMUL R10, R47, R10 ;  /* 0x0000000a2f0a7220 */ /* 0x000fe20000400000 */
[C---:B------:R-:W-:Y:S01]  /*92a0*/  FFMA R6, R49.reuse, R3, R6 ;  /* 0x0000000331067223 */ /* 0x040fe20000000006 */
[----:B------:R-:W-:Y:S02]  /*92b0*/  HADD2.F32 R53, -RZ, R81.H1_H1 ;  /* 0x30000051ff357230 */ /* 0x000fe40000004100 */
[C---:B------:R-:W-:Y:S01]  /*92c0*/  FFMA R7, R49.reuse, R48, R7 ;  /* 0x0000003031077223 */ /* 0x040fe20000000007 */
[C---:B------:R-:W-:Y:S01]  /*92d0*/  FFMA R8, R49.reuse, R50, R8 ;  /* 0x0000003231087223 */ /* 0x040fe20000000008 */
[C---:B------:R-:W-:Y:S01]  /*92e0*/  FFMA R9, R49.reuse, R51, R9 ;  /* 0x0000003331097223 */ /* 0x040fe20000000009 */
[----:B------:R-:W-:Y:S01]  /*92f0*/  FFMA R10, R49, R52, R10 ;  /* 0x00000034310a7223 */ /* 0x000fe2000000000a */
[--C-:B------:R-:W-:Y:S01]  /*9300*/  HADD2.F32 R48, -RZ, R74.reuse.H0_H0 ;  /* 0x2000004aff307230 */ /* 0x100fe20000004100 */
[----:B------:R-:W-:Y:S01]  /*9310*/  F2FP.SATFINITE.E4M3.F32.PACK_AB_MERGE_C R77, R7, R6, RZ ;  /* 0x00000006074d723e */ /* 0x000fe200048070ff */
[C---:B------:R-:W-:Y:S01]  /*9320*/  FMUL R7, R47.reuse, R24 ;  /* 0x000000182f077220 */ /* 0x040fe20000400000 */
[C---:B------:R-:W-:Y:S01]  /*9330*/  FMUL R24, R47.reuse, R29 ;  /* 0x0000001d2f187220 */ /* 0x040fe20000400000 */
[C---:B------:R-:W-:Y:S01]  /*9340*/  FMUL R29, R47.reuse, R34 ;  /* 0x000000222f1d7220 */ /* 0x040fe20000400000 */
[----:B------:R-:W-:Y:S02]  /*9350*/  HADD2.F32 R74, -RZ, R74.H1_H1 ;  /* 0x3000004aff4a7230 */ /* 0x000fe40000004100 */
[C---:B------:R-:W-:Y:S01]  /*9360*/  FMUL R11, R47.reuse, R11 ;  /* 0x0000000b2f0b7220 */ /* 0x040fe20000400000 */
[--C-:B------:R-:W-:Y:S02]  /*9370*/  HADD2.F32 R56, -RZ, R82.reuse.H0_H0 ;  /* 0x20000052ff387230 */ /* 0x100fe40000004100 */
[----:B------:R-:W-:Y:S01]  /*9380*/  FMUL R14, R47, R14 ;  /* 0x0000000e2f0e7220 */ /* 0x000fe20000400000 */
[----:B------:R-:W-:Y:S02]  /*9390*/  HADD2.F32 R57, -RZ, R82.H1_H1 ;  /* 0x30000052ff397230 */ /* 0x000fe40000004100 */
[C---:B------:R-:W-:Y:S01]  /*93a0*/  FFMA R11, R49.reuse, R53, R11 ;  /* 0x00000035310b7223 */ /* 0x040fe2000000000b */
[----:B------:R-:W-:Y:S01]  /*93b0*/  F2FP.F16.E4M3.UNPACK_B R86, R86.H1 ;  /* 0x00000056ff56723e */ /* 0x000fe200030006ff */
[C---:B------:R-:W-:Y:S01]  /*93c0*/  FFMA R12, R49.reuse, R54, R12 ;  /* 0x00000036310c7223 */ /* 0x040fe2000000000c */
[C---:B------:R-:W-:Y:S01]  /*93d0*/  FFMA R13, R49.reuse, R55, R13 ;  /* 0x00000037310d7223 */ /* 0x040fe2000000000d */
[----:B------:R-:W-:Y:S01]  /*93e0*/  F2FP.F16.E4M3.UNPACK_B R87, R87.H1 ;  /* 0x00000057ff57723e */ /* 0x000fe200030006ff */
[----:B------:R-:W-:Y:S01]  /*93f0*/  FFMA R14, R49, R56, R14 ;  /* 0x00000038310e7223 */ /* 0x000fe2000000000e */
[----:B------:R-:W-:Y:S01]  /*9400*/  F2FP.SATFINITE.E4M3.F32.PACK_AB_MERGE_C R10, R11, R10, RZ ;  /* 0x0000000a0b0a723e */ /* 0x000fe200048070ff */
[C---:B------:R-:W-:Y:S01]  /*9410*/  FMUL R15, R47.reuse, R15 ;  /* 0x0000000f2f0f7220 */ /* 0x040fe20000400000 */
[--C-:B------:R-:W-:Y:S02]  /*9420*/  HADD2.F32 R60, -RZ, R83.reuse.H0_H0 ;  /* 0x20000053ff3c7230 */ /* 0x100fe40000004100 */
[----:B------:R-:W-:Y:S01]  /*9430*/  FMUL R18, R47, R18 ;  /* 0x000000122f127220 */ /* 0x000fe20000400000 */
[----:B------:R-:W-:Y:S02]  /*9440*/  HADD2.F32 R61, -RZ, R83.H1_H1 ;  /* 0x30000053ff3d7230 */ /* 0x000fe40000004100 */
[----:B------:R-:W-:Y:S01]  /*9450*/  FFMA R15, R49, R57, R15 ;  /* 0x00000039310f7223 */ /* 0x000fe2000000000f */
[----:B------:R-:W-:Y:S01]  /*9460*/  IADD3 R45, PT, PT, R45, 0x1, RZ ;  /* 0x000000012d2d7810 */ /* 0x000fe20007ffe0ff */
[C---:B------:R-:W-:Y:S01]  /*9470*/  FFMA R16, R49.reuse, R58, R16 ;  /* 0x0000003a31107223 */ /* 0x040fe20000000010 */
        /* <DEDUP_REMOVED lines=8> */
[C---:B------:R-:W-:Y:S01]  /*9500*/  FFMA R0, R49.reuse, R62, R0 ;  /* 0x0000003e31007223 */ /* 0x040fe20000000000 */
[C---:B------:R-:W-:Y:S01]  /*9510*/  FFMA R2, R49.reuse, R63, R2 ;  /* 0x0000003f31027223 */ /* 0x040fe20000000002 */
[--C-:B------:R-:W-:Y:S02]  /*9520*/  HADD2.F32 R68, -RZ, R85.reuse.H0_H0 ;  /* 0x20000055ff447230 */ /* 0x100fe40000004100 */
[----:B------:R-:W-:Y:S01]  /*9530*/  FFMA R3, R49, R64, R3 ;  /* 0x0000004031037223 */ /* 0x000fe20000000003 */
[----:B------:R-:W-:Y:S02]  /*9540*/  HADD2.F32 R69, -RZ, R85.H1_H1 ;  /* 0x30000055ff457230 */ /* 0x000fe40000004100 */
[C---:B------:R-:W-:Y:S01]  /*9550*/  FMUL R21, R47.reuse, R26 ;  /* 0x0000001a2f157220 */ /* 0x040fe20000400000 */
[----:B------:R-:W-:Y:S01]  /*9560*/  FMUL R22, R47, R27 ;  /* 0x0000001b2f167220 */ /* 0x000fe20000400000 */
[C---:B------:R-:W-:Y:S01]  /*9570*/  FFMA R6, R49.reuse, R65, R6 ;  /* 0x0000004131067223 */ /* 0x040fe20000000006 */
[----:B------:R-:W-:Y:S01]  /*9580*/  FFMA R7, R49, R66, R7 ;  /* 0x0000004231077223 */ /* 0x000fe20000000007 */
[----:B------:R-:W-:Y:S01]  /*9590*/  FMUL R23, R47, R28 ;  /* 0x0000001c2f177220 */ /* 0x000fe20000400000 */
[C---:B------:R-:W-:Y:S01]  /*95a0*/  FFMA R20, R49.reuse, R67, R20 ;  /* 0x0000004331147223 */ /* 0x040fe20000000014 */
[--C-:B------:R-:W-:Y:S02]  /*95b0*/  HADD2.F32 R72, -RZ, R86.reuse.H0_H0 ;  /* 0x20000056ff487230 */ /* 0x100fe40000004100 */
[C---:B------:R-:W-:Y:S01]  /*95c0*/  FFMA R21, R49.reuse, R68, R21 ;  /* 0x0000004431157223 */ /* 0x040fe20000000015 */
[----:B------:R-:W-:Y:S02]  /*95d0*/  HADD2.F32 R73, -RZ, R86.H1_H1 ;  /* 0x30000056ff497230 */ /* 0x000fe40000004100 */
[----:B------:R-:W-:Y:S01]  /*95e0*/  FFMA R22, R49, R69, R22 ;  /* 0x0000004531167223 */ /* 0x000fe20000000016 */
[C---:B------:R-:W-:Y:S01]  /*95f0*/  FMUL R26, R47.reuse, R31 ;  /* 0x0000001f2f1a7220 */ /* 0x040fe20000400000 */
[----:B------:R-:W-:Y:S01]  /*9600*/  FMUL R27, R47, R32 ;  /* 0x000000202f1b7220 */ /* 0x000fe20000400000 */
[----:B------:R-:W-:Y:S01]  /*9610*/  FFMA R23, R49, R70, R23 ;  /* 0x0000004631177223 */ /* 0x000fe20000000017 */
[----:B------:R-:W-:Y:S01]  /*9620*/  FMUL R28, R47, R33 ;  /* 0x000000212f1c7220 */ /* 0x000fe20000400000 */
[C---:B------:R-:W-:Y:S01]  /*9630*/  FFMA R24, R49.reuse, R71, R24 ;  /* 0x0000004731187223 */ /* 0x040fe20000000018 */
[--C-:B------:R-:W-:Y:S02]  /*9640*/  HADD2.F32 R75, -RZ, R87.reuse.H0_H0 ;  /* 0x20000057ff4b7230 */ /* 0x100fe40000004100 */
[C---:B------:R-:W-:Y:S01]  /*9650*/  FFMA R25, R49.reuse, R72, R25 ;  /* 0x0000004831197223 */ /* 0x040fe20000000019 */
[----:B------:R-:W-:Y:S02]  /*9660*/  HADD2.F32 R76, -RZ, R87.H1_H1 ;  /* 0x30000057ff4c7230 */ /* 0x000fe40000004100 */
[----:B------:R-:W-:Y:S01]  /*9670*/  FFMA R26, R49, R73, R26 ;  /* 0x00000049311a7223 */ /* 0x000fe2000000001a */
[----:B------:R-:W-:Y:S01]  /*9680*/  F2FP.SATFINITE.E4M3.F32.PACK_AB_MERGE_C R14, R15, R14, RZ ;  /* 0x0000000e0f0e723e */ /* 0x000fe200048070ff */
[----:B------:R-:W-:Y:S01]  /*9690*/  FFMA R27, R49, R48, R27 ;  /* 0x00000030311b7223 */ /* 0x000fe2000000001b */
[----:B------:R-:W-:Y:S01]  /*96a0*/  F2FP.SATFINITE.E4M3.F32.PACK_AB_MERGE_C R18, R19, R18, RZ ;  /* 0x000000121312723e */ /* 0x000fe200048070ff */
[C---:B------:R-:W-:Y:S01]  /*96b0*/  FFMA R28, R49.reuse, R74, R28 ;  /* 0x0000004a311c7223 */ /* 0x040fe2000000001c */
[C---:B------:R-:W-:Y:S01]  /*96c0*/  FFMA R29, R49.reuse, R75, R29 ;  /* 0x0000004b311d7223 */ /* 0x040fe2000000001d */
[----:B------:R-:W-:Y:S01]  /*96d0*/  FFMA R30, R49, R76, R30 ;  /* 0x0000004c311e7223 */ /* 0x000fe2000000001e */
[----:B------:R-:W-:Y:S02]  /*96e0*/  F2FP.SATFINITE.E4M3.F32.PACK_AB_MERGE_C R32, R5, R4, R77 ;  /* 0x000000040520723e */ /* 0x000fe4000480704d */
[----:B------:R-:W-:Y:S02]  /*96f0*/  F2FP.SATFINITE.E4M3.F32.PACK_AB_MERGE_C R33, R9, R8, R10 ;  /* 0x000000080921723e */ /* 0x000fe4000480700a */
        /* <DEDUP_REMOVED lines=10> */
[----:B------:R-:W-:Y:S05]  /*97a0*/  F2FP.SATFINITE.E4M3.F32.PACK_AB_MERGE_C R7, R28, R27, R29 ;  /* 0x0000001b1c07723e */ /* 0x000fea000480701d */
        /* <DEDUP_REMOVED lines=18> */
.L_x_140:
[----:B------:R-:W-:Y:S05]  /*98d0*/  BSYNC.RECONVERGENT B0 ;  /* 0x0000000000007941 */ /* 0x000fea0003800200 */
.L_x_139:
[----:B------:R-:W-:Y:S01]  /*98e0*/  BAR.SYNC.DEFER_BLOCKING 0x1, 0x80 ;  /* 0x0042000000007b1d */ /* 0x000fe20000010000 */
[----:B------:R-:W-:Y:S01]  /*98f0*/  ISETP.NE.AND P2, PT, R111, RZ, PT ;  /* 0x000000ff6f00720c */ /* 0x000fe20003f45270 */
[----:B------:R-:W-:Y:S01]  /*9900*/  IMAD.IADD R14, R43, 0x1, R94 ;  /* 0x000000012b0e7824 */ /* 0x000fe200078e025e */
[----:B------:R-:W-:Y:S01]  /*9910*/  ISETP.NE.AND P0, PT, R112, 0x2, PT ;  /* 0x000000027000780c */ /* 0x000fe20003f05270 */
[----:B------:R-:W-:Y:S01]  /*9920*/  IMAD.IADD R15, R44, 0x1, R95 ;  /* 0x000000012c0f7824 */ /* 0x000fe200078e025f */
[----:B------:R-:W-:Y:S02]  /*9930*/  ISETP.NE.AND P1, PT, R45, 0x4, PT ;  /* 0x000000042d00780c */ /* 0x000fe40003f25270 */
[----:B------:R-:W-:Y:S02]  /*9940*/  SEL R2, RZ, 0x1, P0 ;  /* 0x00000001ff027807 */ /* 0x000fe40000000000 */
[----:B------:R-:W-:Y:S02]  /*9950*/  SEL R0, RZ, 0x1, P1 ;  /* 0x00000001ff007807 */ /* 0x000fe40000800000 */
[----:B------:R-:W-:Y:S02]  /*9960*/  LOP3.LUT R106, R106, R2, RZ, 0x3c, !PT ;  /* 0x000000026a6a7212 */ /* 0x000fe400078e3cff */
[----:B------:R-:W-:Y:S02]  /*9970*/  LOP3.LUT R107, R107, R0, RZ, 0x3c, !PT ;  /* 0x000000006b6b7212 */ /* 0x000fe400078e3cff */
[----:B------:R-:W-:Y:S02]  /*9980*/  @P2 R2UR UR36, R103 ;  /* 0x00000000672422ca */ /* 0x000fe400000e0000 */
[----:B------:R-:W-:Y:S02]  /*9990*/  SEL R112, R112, RZ, P0 ;  /* 0x000000ff70707207 */ /* 0x000fe40000000000 */
[----:B------:R-:W-:Y:S01]  /*99a0*/  SEL R45, R45, RZ, P1 ;  /* 0x000000ff2d2d7207 */ /* 0x000fe20000800000 */
[----:B------:R-:W-:Y:S10]  /*99b0*/  @P2 BRA `(.L_x_141) ;  /* 0xffffffbc00382947 */ /* 0x000ff4000383ffff */
[----:B------:R-:W-:Y:S05]  /*99c0*/  EXIT ;  /* 0x000000000000794d */ /* 0x000fea0003800000 */
.L_x_20:
[----:B--2---:R2:W1:Y:S02]  /*99d0*/  SYNCS.PHASECHK.TRANS64.TRYWAIT P0, [R2+URZ+0x200], R3 ;  /* 0x00020003020075a7 */ /* 0x00446400080011ff */
[----:B-1----:R-:W-:Y:S05]  /*99e0*/  @!P0 NANOSLEEP.SYNCS 0x989680 ;  /* 0x009896800000895d */ /* 0x002fea0003900000 */
[----:B------:R-:W1:Y:S02]  /*99f0*/  @!P0 SYNCS.PHASECHK.TRANS64 P0, [R2+URZ+0x200], R3 ;  /* 0x00020003020085a7 */ /* 0x000e6400080010ff */
[----:B-1----:R-:W-:Y:S05]  /*9a00*/  @!P0 BRA `(.L_x_20) ;  /* 0xfffffffc00f08947 */ /* 0x002fea000383ffff */
[----:B------:R-:W-:Y:S05]  /*9a10*/  BRA `(.L_x_142) ;  /* 0xffffff7c007c7947 */ /* 0x000fea000383ffff */
.L_x_23:
[----:B-1----:R-:W-:-:S07]  /*9a20*/  MOV R2, UR33 ;  /* 0x0000002100027c02 */ /* 0x002fce0008000f00 */
.L_x_143:
[----:B-1----:R1:W2:Y:S02]  /*9a30*/  SYNCS.PHASECHK.TRANS64.TRYWAIT P0, [R2+URZ+0xa0], R4 ;  /* 0x0000a004020075a7 */ /* 0x0022a400080011ff */
[----:B--2---:R-:W-:Y:S05]  /*9a40*/  @!P0 NANOSLEEP.SYNCS 0x989680 ;  /* 0x009896800000895d */ /* 0x004fea0003900000 */
[----:B------:R-:W2:Y:S02]  /*9a50*/  @!P0 SYNCS.PHASECHK.TRANS64 P0, [R2+URZ+0xa0], R4 ;  /* 0x0000a004020085a7 */ /* 0x000ea400080010ff */
[----:B--2---:R-:W-:Y:S05]  /*9a60*/  @!P0 BRA `(.L_x_143) ;  /* 0xfffffffc00f08947 */ /* 0x004fea000383ffff */
[----:B------:R-:W-:Y:S05]  /*9a70*/  BRA `(.L_x_22) ;  /* 0xffffff7c00cc7947 */ /* 0x000fea000383ffff */
.L_x_29:
[----:B-1----:R-:W-:-:S07]  /*9a80*/  MOV R2, UR17 ;  /* 0x0000001100027c02 */ /* 0x002fce0008000f00 */
.L_x_144:
[----:B-1----:R1:W2:Y:S02]  /*9a90*/  SYNCS.PHASECHK.TRANS64.TRYWAIT P0, [R2+URZ+0xa0], R4 ;  /* 0x0000a004020075a7 */ /* 0x0022a400080011ff */
[----:B--2---:R-:W-:Y:S05]  /*9aa0*/  @!P0 NANOSLEEP.SYNCS 0x989680 ;  /* 0x009896800000895d */ /* 0x004fea0003900000 */
[----:B------:R-:W2:Y:S02]  /*9ab0*/  @!P0 SYNCS.PHASECHK.TRANS64 P0, [R2+URZ+0xa0], R4 ;  /* 0x0000a004020085a7 */ /* 0x000ea400080010ff */
[----:B--2---:R-:W-:Y:S05]  /*9ac0*/  @!P0 BRA `(.L_x_144) ;  /* 0xfffffffc00f08947 */ /* 0x004fea000383ffff */
[----:B------:R-:W-:Y:S05]  /*9ad0*/  BRA `(.L_x_28) ;  /* 0xffffff8000747947 */ /* 0x000fea000383ffff */
.L_x_33:
[----:B-1----:R1:W2:Y:S02]  /*9ae0*/  SYNCS.PHASECHK.TRANS64.TRYWAIT P0, [R2+URZ+0x190], R3 ;  /* 0x00019003020075a7 */ /* 0x0022a400080011ff */
[----:B--2---:R-:W-:Y:S05]  /*9af0*/  @!P0 NANOSLEEP.SYNCS 0x989680 ;  /* 0x009896800000895d */ /* 0x004fea0003900000 */
[----:B------:R-:W2:Y:S02]  /*9b00*/  @!P0 SYNCS.PHASECHK.TRANS64 P0, [R2+URZ+0x190], R3 ;  /* 0x00019003020085a7 */ /* 0x000ea400080010ff */
[----:B--2---:R-:W-:Y:S05]  /*9b10*/  @!P0 BRA `(.L_x_33) ;  /* 0xfffffffc00f08947 */ /* 0x004fea000383ffff */
[----:B------:R-:W-:Y:S05]  /*9b20*/  BRA `(.L_x_145) ;  /* 0xffffff8400047947 */ /* 0x000fea000383ffff */
.L_x_37:
[----:B----4-:R-:W-:-:S07]  /*9b30*/  MOV R0, UR5 ;  /* 0x0000000500007c02 */ /* 0x010fce0008000f00 */
.L_x_146:
[----:B-1----:R1:W2:Y:S02]  /*9b40*/  SYNCS.PHASECHK.TRANS64.TRYWAIT P0, [R0+URZ], R2 ;  /* 0x00000002000075a7 */ /* 0x0022a400080011ff */
[----:B--2---:R-:W-:Y:S05]  /*9b50*/  @!P0 NANOSLEEP.SYNCS 0x989680 ;  /* 0x009896800000895d */ /* 0x004fea0003900000 */
[----:B------:R-:W2:Y:S02]  /*9b60*/  @!P0 SYNCS.PHASECHK.TRANS64 P0, [R0+URZ], R2 ;  /* 0x00000002000085a7 */ /* 0x000ea400080010ff */
[----:B--2---:R-:W-:Y:S05]  /*9b70*/  @!P0 BRA `(.L_x_146) ;  /* 0xfffffffc00f08947 */ /* 0x004fea000383ffff */
[----:B------:R-:W-:Y:S05]  /*9b80*/  BRA `(.L_x_147) ;  /* 0xffffff8800747947 */ /* 0x000fea000383ffff */
.L_x_38:
[----:B----4-:R-:W-:-:S07]  /*9b90*/  MOV R0, UR5 ;  /* 0x0000000500007c02 */ /* 0x010fce0008000f00 */
.L_x_148:
[----:B-1----:R1:W2:Y:S02]  /*9ba0*/  SYNCS.PHASECHK.TRANS64.TRYWAIT P0, [R0+URZ], R3 ;  /* 0x00000003000075a7 */ /* 0x0022a400080011ff */
[----:B--2---:R-:W-:Y:S05]  /*9bb0*/  @!P0 NANOSLEEP.SYNCS 0x989680 ;  /* 0x009896800000895d */ /* 0x004fea0003900000 */
[----:B------:R-:W2:Y:S02]  /*9bc0*/  @!P0 SYNCS.PHASECHK.TRANS64 P0, [R0+URZ], R3 ;  /* 0x00000003000085a7 */ /* 0x000ea400080010ff */
[----:B--2---:R-:W-:Y:S05]  /*9bd0*/  @!P0 BRA `(.L_x_148) ;  /* 0xfffffffc00f08947 */ /* 0x004fea000383ffff */
[----:B------:R-:W-:Y:S05]  /*9be0*/  BRA `(.L_x_149) ;  /* 0xffffff8800807947 */ /* 0x000fea000383ffff */
.L_x_39:
[----:B----4-:R-:W-:-:S07]  /*9bf0*/  MOV R0, UR5 ;  /* 0x0000000500007c02 */ /* 0x010fce0008000f00 */
.L_x_150:
[----:B-1----:R1:W2:Y:S02]  /*9c00*/  SYNCS.PHASECHK.TRANS64.TRYWAIT P0, [R0+URZ], R3 ;  /* 0x00000003000075a7 */ /* 0x0022a400080011ff */
[----:B--2---:R-:W-:Y:S05]  /*9c10*/  @!P0 NANOSLEEP.SYNCS 0x989680 ;  /* 0x009896800000895d */ /* 0x004fea0003900000 */
[----:B------:R-:W2:Y:S02]  /*9c20*/  @!P0 SYNCS.PHASECHK.TRANS64 P0, [R0+URZ], R3 ;  /* 0x00000003000085a7 */ /* 0x000ea400080010ff */
[----:B--2---:R-:W-:Y:S05]  /*9c30*/  @!P0 BRA `(.L_x_150) ;  /* 0xfffffffc00f08947 */ /* 0x004fea000383ffff */
[----:B------:R-:W-:Y:S05]  /*9c40*/  BRA `(.L_x_151) ;  /* 0xffffff88008c7947 */ /* 0x000fea000383ffff */
.L_x_40:
[----:B----4-:R-:W-:-:S07]  /*9c50*/  MOV R0, UR5 ;  /* 0x0000000500007c02 */ /* 0x010fce0008000f00 */
.L_x_152:
[----:B-1----:R1:W2:Y:S02]  /*9c60*/  SYNCS.PHASECHK.TRANS64.TRYWAIT P0, [R0+URZ], R3 ;  /* 0x00000003000075a7 */ /* 0x0022a400080011ff */
[----:B--2---:R-:W-:Y:S05]  /*9c70*/  @!P0 NANOSLEEP.SYNCS 0x989680 ;  /* 0x009896800000895d */ /* 0x004fea0003900000 */
[----:B------:R-:W2:Y:S02]  /*9c80*/  @!P0 SYNCS.PHASECHK.TRANS64 P0, [R0+URZ], R3 ;  /* 0x00000003000085a7 */ /* 0x000ea400080010ff */
[----:B--2---:R-:W-:Y:S05]  /*9c90*/  @!P0 BRA `(.L_x_152) ;  /* 0xfffffffc00f08947 */ /* 0x004fea000383ffff */
[----:B------:R-:W-:Y:S05]  /*9ca0*/  BRA `(.L_x_153) ;  /* 0xffffff8800987947 */ /* 0x000fea000383ffff */
.L_x_41:
[----:B----4-:R-:W-:-:S07]  /*9cb0*/  MOV R0, UR5 ;  /* 0x0000000500007c02 */ /* 0x010fce0008000f00 */
.L_x_154:
[----:B-1----:R1:W2:Y:S02]  /*9cc0*/  SYNCS.PHASECHK.TRANS64.TRYWAIT P0, [R0+URZ], R3 ;  /* 0x00000003000075a7 */ /* 0x0022a400080011ff */
[----:B--2---:R-:W-:Y:S05]  /*9cd0*/  @!P0 NANOSLEEP.SYNCS 0x989680 ;  /* 0x009896800000895d */ /* 0x004fea0003900000 */
[----:B------:R-:W2:Y:S02]  /*9ce0*/  @!P0 SYNCS.PHASECHK.TRANS64 P0, [R0+URZ], R3 ;  /* 0x00000003000085a7 */ /* 0x000ea400080010ff */
[----:B--2---:R-:W-:Y:S05]  /*9cf0*/  @!P0 BRA `(.L_x_154) ;  /* 0xfffffffc00f08947 */ /* 0x004fea000383ffff */
[----:B------:R-:W-:Y:S05]  /*9d00*/  BRA `(.L_x_155) ;  /* 0xffffff8800a47947 */ /* 0x000fea000383ffff */
.L_x_42:
[----:B----4-:R-:W-:-:S07]  /*9d10*/  MOV R0, UR5 ;  /* 0x0000000500007c02 */ /* 0x010fce0008000f00 */
.L_x_156:
[----:B-1----:R1:W2:Y:S02]  /*9d20*/  SYNCS.PHASECHK.TRANS64.TRYWAIT P0, [R0+URZ], R3 ;  /* 0x00000003000075a7 */ /* 0x0022a400080011ff */
[----:B--2---:R-:W-:Y:S05]  /*9d30*/  @!P0 NANOSLEEP.SYNCS 0x989680 ;  /* 0x009896800000895d */ /* 0x004fea0003900000 */
[----:B------:R-:W2:Y:S02]  /*9d40*/  @!P0 SYNCS.PHASECHK.TRANS64 P0, [R0+URZ], R3 ;  /* 0x00000003000085a7 */ /* 0x000ea400080010ff */
[----:B--2---:R-:W-:Y:S05]  /*9d50*/  @!P0 BRA `(.L_x_156) ;  /* 0xfffffffc00f08947 */ /* 0x004fea000383ffff */
[----:B------:R-:W-:Y:S05]  /*9d60*/  BRA `(.L_x_157) ;  /* 0xffffff8800b07947 */ /* 0x000fea000383ffff */
.L_x_43:
[----:B----4-:R-:W-:-:S07]  /*9d70*/  MOV R0, UR5 ;  /* 0x0000000500007c02 */ /* 0x010fce0008000f00 */
.L_x_158:
[----:B-1----:R1:W2:Y:S02]  /*9d80*/  SYNCS.PHASECHK.TRANS64.TRYWAIT P0, [R0+URZ], R3 ;  /* 0x00000003000075a7 */ /* 0x0022a400080011ff */
[----:B--2---:R-:W-:Y:S05]  /*9d90*/  @!P0 NANOSLEEP.SYNCS 0x989680 ;  /* 0x009896800000895d */ /* 0x004fea0003900000 */
[----:B------:R-:W2:Y:S02]  /*9da0*/  @!P0 SYNCS.PHASECHK.TRANS64 P0, [R0+URZ], R3 ;  /* 0x00000003000085a7 */ /* 0x000ea400080010ff */
[----:B--2---:R-:W-:Y:S05]  /*9db0*/  @!P0 BRA `(.L_x_158) ;  /* 0xfffffffc00f08947 */ /* 0x004fea000383ffff */
[----:B------:R-:W-:Y:S05]  /*9dc0*/  BRA `(.L_x_159) ;  /* 0xffffff8800bc7947 */ /* 0x000fea000383ffff */
.L_x_44:
[----:B----4-:R-:W-:-:S07]  /*9dd0*/  MOV R0, UR5 ;  /* 0x0000000500007c02 */ /* 0x010fce0008000f00 */
.L_x_160:
[----:B-1----:R1:W2:Y:S02]  /*9de0*/  SYNCS.PHASECHK.TRANS64.TRYWAIT P0, [R0+URZ], R3 ;  /* 0x00000003000075a7 */ /* 0x0022a400080011ff */
[----:B--2---:R-:W-:Y:S05]  /*9df0*/  @!P0 NANOSLEEP.SYNCS 0x989680 ;  /* 0x009896800000895d */ /* 0x004fea0003900000 */
[----:B------:R-:W2:Y:S02]  /*9e00*/  @!P0 SYNCS.PHASECHK.TRANS64 P0, [R0+URZ], R3 ;  /* 0x00000003000085a7 */ /* 0x000ea400080010ff */
[----:B--2---:R-:W-:Y:S05]  /*9e10*/  @!P0 BRA `(.L_x_160) ;  /* 0xfffffffc00f08947 */ /* 0x004fea000383ffff */
[----:B------:R-:W-:Y:S05]  /*9e20*/  BRA `(.L_x_161) ;  /* 0xffffff8800c87947 */ /* 0x000fea000383ffff */
.L_x_45:
[----:B----4-:R-:W-:-:S07]  /*9e30*/  MOV R0, UR5 ;  /* 0x0000000500007c02 */ /* 0x010fce0008000f00 */
.L_x_162:
[----:B-1----:R1:W2:Y:S02]  /*9e40*/  SYNCS.PHASECHK.TRANS64.TRYWAIT P0, [R0+URZ], R3 ;  /* 0x00000003000075a7 */ /* 0x0022a400080011ff */
[----:B--2---:R-:W-:Y:S05]  /*9e50*/  @!P0 NANOSLEEP.SYNCS 0x989680 ;  /* 0x009896800000895d */ /* 0x004fea0003900000 */
[----:B------:R-:W2:Y:S02]  /*9e60*/  @!P0 SYNCS.PHASECHK.TRANS64 P0, [R0+URZ], R3 ;  /* 0x00000003000085a7 */ /* 0x000ea400080010ff */
[----:B--2---:R-:W-:Y:S05]  /*9e70*/  @!P0 BRA `(.L_x_162) ;  /* 0xfffffffc00f08947 */ /* 0x004fea000383ffff */
[----:B------:R-:W-:Y:S05]  /*9e80*/  BRA `(.L_x_163) ;  /* 0xffffff8800d47947 */ /* 0x000fea000383ffff */
.L_x_46:
[----:B----4-:R-:W-:-:S07]  /*9e90*/  MOV R0, UR5 ;  /* 0x0000000500007c02 */ /* 0x010fce0008000f00 */
.L_x_164:
[----:B-1----:R1:W2:Y:S02]  /*9ea0*/  SYNCS.PHASECHK.TRANS64.TRYWAIT P0, [R0+URZ], R3 ;  /* 0x00000003000075a7 */ /* 0x0022a400080011ff */
[----:B--2---:R-:W-:Y:S05]  /*9eb0*/  @!P0 NANOSLEEP.SYNCS 0x989680 ;  /* 0x009896800000895d */ /* 0x004fea0003900000 */
[----:B------:R-:W2:Y:S02]  /*9ec0*/  @!P0 SYNCS.PHASECHK.TRANS64 P0, [R0+URZ], R3 ;  /* 0x00000003000085a7 */ /* 0x000ea400080010ff */
[----:B--2---:R-:W-:Y:S05]  /*9ed0*/  @!P0 BRA `(.L_x_164) ;  /* 0xfffffffc00f08947 */ /* 0x004fea000383ffff */
[----:B------:R-:W-:Y:S05]  /*9ee0*/  BRA `(.L_x_165) ;  /* 0xffffff8800e07947 */ /* 0x000fea000383ffff */
.L_x_47:
[----:B----4-:R-:W-:-:S07]  /*9ef0*/  MOV R0, UR5 ;  /* 0x0000000500007c02 */ /* 0x010fce0008000f00 */
.L_x_166:
[----:B-1----:R1:W2:Y:S02]  /*9f00*/  SYNCS.PHASECHK.TRANS64.TRYWAIT P0, [R0+URZ], R3 ;  /* 0x00000003000075a7 */ /* 0x0022a400080011ff */
[----:B--2---:R-:W-:Y:S05]  /*9f10*/  @!P0 NANOSLEEP.SYNCS 0x989680 ;  /* 0x009896800000895d */ /* 0x004fea0003900000 */
[----:B------:R-:W2:Y:S02]  /*9f20*/  @!P0 SYNCS.PHASECHK.TRANS64 P0, [R0+URZ], R3 ;  /* 0x00000003000085a7 */ /* 0x000ea400080010ff */
[----:B--2---:R-:W-:Y:S05]  /*9f30*/  @!P0 BRA `(.L_x_166) ;  /* 0xfffffffc00f08947 */ /* 0x004fea000383ffff */
[----:B------:R-:W-:Y:S05]  /*9f40*/  BRA `(.L_x_167) ;  /* 0xffffff8800ec7947 */ /* 0x000fea000383ffff */
.L_x_48:
[----:B----4-:R-:W-:-:S07]  /*9f50*/  MOV R0, UR5 ;  /* 0x0000000500007c02 */ /* 0x010fce0008000f00 */
.L_x_168:
[----:B-1----:R1:W2:Y:S02]  /*9f60*/  SYNCS.PHASECHK.TRANS64.TRYWAIT P0, [R0+URZ], R3 ;  /* 0x00000003000075a7 */ /* 0x0022a400080011ff */
[----:B--2---:R-:W-:Y:S05]  /*9f70*/  @!P0 NANOSLEEP.SYNCS 0x989680 ;  /* 0x009896800000895d */ /* 0x004fea0003900000 */
[----:B------:R-:W2:Y:S02]  /*9f80*/  @!P0 SYNCS.PHASECHK.TRANS64 P0, [R0+URZ], R3 ;  /* 0x00000003000085a7 */ /* 0x000ea400080010ff */
[----:B--2---:R-:W-:Y:S05]  /*9f90*/  @!P0 BRA `(.L_x_168) ;  /* 0xfffffffc00f08947 */ /* 0x004fea000383ffff */
[----:B------:R-:W-:Y:S05]  /*9fa0*/  BRA `(.L_x_169) ;  /* 0xffffff8800f87947 */ /* 0x000fea000383ffff */
.L_x_49:
[----:B----4-:R-:W-:-:S07]  /*9fb0*/  MOV R0, UR5 ;  /* 0x0000000500007c02 */ /* 0x010fce0008000f00 */
.L_x_170:
[----:B-1----:R1:W2:Y:S02]  /*9fc0*/  SYNCS.PHASECHK.TRANS64.TRYWAIT P0, [R0+URZ], R3 ;  /* 0x00000003000075a7 */ /* 0x0022a400080011ff */
[----:B--2---:R-:W-:Y:S05]  /*9fd0*/  @!P0 NANOSLEEP.SYNCS 0x989680 ;  /* 0x009896800000895d */ /* 0x004fea0003900000 */
[----:B------:R-:W2:Y:S02]  /*9fe0*/  @!P0 SYNCS.PHASECHK.TRANS64 P0, [R0+URZ], R3 ;  /* 0x00000003000085a7 */ /* 0x000ea400080010ff */
[----:B--2---:R-:W-:Y:S05]  /*9ff0*/  @!P0 BRA `(.L_x_170) ;  /* 0xfffffffc00f08947 */ /* 0x004fea000383ffff */
[----:B------:R-:W-:Y:S05]  /*a000*/  BRA `(.L_x_171) ;  /* 0xffffff8c00047947 */ /* 0x000fea000383ffff */
.L_x_50:
[----:B----4-:R-:W-:-:S07]  /*a010*/  MOV R0, UR5 ;  /* 0x0000000500007c02 */ /* 0x010fce0008000f00 */
.L_x_172:
[----:B-1----:R1:W2:Y:S02]  /*a020*/  SYNCS.PHASECHK.TRANS64.TRYWAIT P0, [R0+URZ], R3 ;  /* 0x00000003000075a7 */ /* 0x0022a400080011ff */
[----:B--2---:R-:W-:Y:S05]  /*a030*/  @!P0 NANOSLEEP.SYNCS 0x989680 ;  /* 0x009896800000895d */ /* 0x004fea0003900000 */
[----:B------:R-:W2:Y:S02]  /*a040*/  @!P0 SYNCS.PHASECHK.TRANS64 P0, [R0+URZ], R3 ;  /* 0x00000003000085a7 */ /* 0x000ea400080010ff */
[----:B--2---:R-:W-:Y:S05]  /*a050*/  @!P0 BRA `(.L_x_172) ;  /* 0xfffffffc00f08947 */ /* 0x004fea000383ffff */
[----:B------:R-:W-:Y:S05]  /*a060*/  BRA `(.L_x_173) ;  /* 0xffffff8c00107947 */ /* 0x000fea000383ffff */
.L_x_51:
[----:B----4-:R-:W-:-:S07]  /*a070*/  MOV R0, UR5 ;  /* 0x0000000500007c02 */ /* 0x010fce0008000f00 */
.L_x_174:
[----:B-1----:R1:W2:Y:S02]  /*a080*/  SYNCS.PHASECHK.TRANS64.TRYWAIT P0, [R0+URZ], R3 ;  /* 0x00000003000075a7 */ /* 0x0022a400080011ff */
[----:B--2---:R-:W-:Y:S05]  /*a090*/  @!P0 NANOSLEEP.SYNCS 0x989680 ;  /* 0x009896800000895d */ /* 0x004fea0003900000 */
[----:B------:R-:W2:Y:S02]  /*a0a0*/  @!P0 SYNCS.PHASECHK.TRANS64 P0, [R0+URZ], R3 ;  /* 0x00000003000085a7 */ /* 0x000ea400080010ff */
[----:B--2---:R-:W-:Y:S05]  /*a0b0*/  @!P0 BRA `(.L_x_174) ;  /* 0xfffffffc00f08947 */ /* 0x004fea000383ffff */
[----:B------:R-:W-:Y:S05]  /*a0c0*/  BRA `(.L_x_175) ;  /* 0xffffff8c001c7947 */ /* 0x000fea000383ffff */
.L_x_52:
[----:B----4-:R-:W-:-:S07]  /*a0d0*/  MOV R0, UR5 ;  /* 0x0000000500007c02 */ /* 0x010fce0008000f00 */
.L_x_176:
[----:B-1----:R1:W2:Y:S02]  /*a0e0*/  SYNCS.PHASECHK.TRANS64.TRYWAIT P0, [R0+URZ], R3 ;  /* 0x00000003000075a7 */ /* 0x0022a400080011ff */
[----:B--2---:R-:W-:Y:S05]  /*a0f0*/  @!P0 NANOSLEEP.SYNCS 0x989680 ;  /* 0x009896800000895d */ /* 0x004fea0003900000 */
[----:B------:R-:W2:Y:S02]  /*a100*/  @!P0 SYNCS.PHASECHK.TRANS64 P0, [R0+URZ], R3 ;  /* 0x00000003000085a7 */ /* 0x000ea400080010ff */
[----:B--2---:R-:W-:Y:S05]  /*a110*/  @!P0 BRA `(.L_x_176) ;  /* 0xfffffffc00f08947 */ /* 0x004fea000383ffff */
[----:B------:R-:W-:Y:S05]  /*a120*/  BRA `(.L_x_177) ;  /* 0xffffff8c00287947 */ /* 0x000fea000383ffff */
.L_x_53:
[----:B----4-:R-:W-:-:S07]  /*a130*/  MOV R0, UR5 ;  /* 0x0000000500007c02 */ /* 0x010fce0008000f00 */
.L_x_178:
[----:B-1----:R1:W2:Y:S02]  /*a140*/  SYNCS.PHASECHK.TRANS64.TRYWAIT P0, [R0+URZ], R3 ;  /* 0x00000003000075a7 */ /* 0x0022a400080011ff */
[----:B--2---:R-:W-:Y:S05]  /*a150*/  @!P0 NANOSLEEP.SYNCS 0x989680 ;  /* 0x009896800000895d */ /* 0x004fea0003900000 */
[----:B------:R-:W2:Y:S02]  /*a160*/  @!P0 SYNCS.PHASECHK.TRANS64 P0, [R0+URZ], R3 ;  /* 0x00000003000085a7 */ /* 0x000ea400080010ff */
[----:B--2---:R-:W-:Y:S05]  /*a170*/  @!P0 BRA `(.L_x_178) ;  /* 0xfffffffc00f08947 */ /* 0x004fea000383ffff */
[----:B------:R-:W-:Y:S05]  /*a180*/  BRA `(.L_x_179) ;  /* 0xffffff8c00347947 */ /* 0x000fea000383ffff */
.L_x_54:
[----:B----4-:R-:W-:-:S07]  /*a190*/  MOV R0, UR5 ;  /* 0x0000000500007c02 */ /* 0x010fce0008000f00 */
.L_x_180:
[----:B-1----:R1:W2:Y:S02]  /*a1a0*/  SYNCS.PHASECHK.TRANS64.TRYWAIT P0, [R0+URZ], R3 ;  /* 0x00000003000075a7 */ /* 0x0022a400080011ff */
[----:B--2---:R-:W-:Y:S05]  /*a1b0*/  @!P0 NANOSLEEP.SYNCS 0x989680 ;  /* 0x009896800000895d */ /* 0x004fea0003900000 */
[----:B------:R-:W2:Y:S02]  /*a1c0*/  @!P0 SYNCS.PHASECHK.TRANS64 P0, [R0+URZ], R3 ;  /* 0x00000003000085a7 */ /* 0x000ea400080010ff */
[----:B--2---:R-:W-:Y:S05]  /*a1d0*/  @!P0 BRA `(.L_x_180) ;  /* 0xfffffffc00f08947 */ /* 0x004fea000383ffff */
[----:B------:R-:W-:Y:S05]  /*a1e0*/  BRA `(.L_x_181) ;  /* 0xffffff8c00407947 */ /* 0x000fea000383ffff */
.L_x_55:
[----:B----4-:R-:W-:-:S07]  /*a1f0*/  MOV R0, UR5 ;  /* 0x0000000500007c02 */ /* 0x010fce0008000f00 */
.L_x_182:
[----:B-1----:R1:W2:Y:S02]  /*a200*/  SYNCS.PHASECHK.TRANS64.TRYWAIT P0, [R0+URZ], R3 ;  /* 0x00000003000075a7 */ /* 0x0022a400080011ff */
[----:B--2---:R-:W-:Y:S05]  /*a210*/  @!P0 NANOSLEEP.SYNCS 0x989680 ;  /* 0x009896800000895d */ /* 0x004fea0003900000 */
[----:B------:R-:W2:Y:S02]  /*a220*/  @!P0 SYNCS.PHASECHK.TRANS64 P0, [R0+URZ], R3 ;  /* 0x00000003000085a7 */ /* 0x000ea400080010ff */
[----:B--2---:R-:W-:Y:S05]  /*a230*/  @!P0 BRA `(.L_x_182) ;  /* 0xfffffffc00f08947 */ /* 0x004fea000383ffff */
[----:B------:R-:W-:Y:S05]  /*a240*/  BRA `(.L_x_183) ;  /* 0xffffff8c004c7947 */ /* 0x000fea000383ffff */
.L_x_58:
[----:B-1----:R1:W2:Y:S02]  /*a250*/  SYNCS.PHASECHK.TRANS64.TRYWAIT P0, [R0+URZ+0x1f0], R4 ;  /* 0x0001f004000075a7 */ /* 0x0022a400080011ff */
[----:B--2---:R-:W-:Y:S05]  /*a260*/  @!P0 NANOSLEEP.SYNCS 0x989680 ;  /* 0x009896800000895d */ /* 0x004fea0003900000 */
[----:B------:R-:W2:Y:S02]  /*a270*/  @!P0 SYNCS.PHASECHK.TRANS64 P0, [R0+URZ+0x1f0], R4 ;  /* 0x0001f004000085a7 */ /* 0x000ea400080010ff */
[----:B--2---:R-:W-:Y:S05]  /*a280*/  @!P0 BRA `(.L_x_58) ;  /* 0xfffffffc00f08947 */ /* 0x004fea000383ffff */
[----:B------:R-:W-:Y:S05]  /*a290*/  BRA `(.L_x_184) ;  /* 0xffffff8c00a87947 */ /* 0x000fea000383ffff */
.L_x_59:
[----:B------:R-:W-:-:S07]  /*a2a0*/  MOV R0, UR5 ;  /* 0x0000000500007c02 */ /* 0x000fce0008000f00 */
.L_x_185:
[----:B-1----:R1:W2:Y:S02]  /*a2b0*/  SYNCS.PHASECHK.TRANS64.TRYWAIT P0, [R0+URZ+0x1a0], R5 ;  /* 0x0001a005000075a7 */ /* 0x0022a400080011ff */
[----:B--2---:R-:W-:Y:S05]  /*a2c0*/  @!P0 NANOSLEEP.SYNCS 0x989680 ;  /* 0x009896800000895d */ /* 0x004fea0003900000 */
[----:B------:R-:W2:Y:S02]  /*a2d0*/  @!P0 SYNCS.PHASECHK.TRANS64 P0, [R0+URZ+0x1a0], R5 ;  /* 0x0001a005000085a7 */ /* 0x000ea400080010ff */
[----:B--2---:R-:W-:Y:S05]  /*a2e0*/  @!P0 BRA `(.L_x_185) ;  /* 0xfffffffc00f08947 */ /* 0x004fea000383ffff */
[----:B------:R-:W-:Y:S05]  /*a2f0*/  BRA `(.L_x_186) ;  /* 0xffffff8c00b87947 */ /* 0x000fea000383ffff */
.L_x_60:
[----:B-1----:R1:W2:Y:S02]  /*a300*/  SYNCS.PHASECHK.TRANS64.TRYWAIT P1, [R0+URZ+0x190], R4 ;  /* 0x00019004000075a7 */ /* 0x0022a400080211ff */
[----:B--2---:R-:W-:Y:S05]  /*a310*/  @!P1 NANOSLEEP.SYNCS 0x989680 ;  /* 0x009896800000995d */ /* 0x004fea0003900000 */
[----:B------:R-:W2:Y:S02]  /*a320*/  @!P1 SYNCS.PHASECHK.TRANS64 P1, [R0+URZ+0x190], R4 ;  /* 0x00019004000095a7 */ /* 0x000ea400080210ff */
[----:B--2---:R-:W-:Y:S05]  /*a330*/  @!P1 BRA `(.L_x_60) ;  /* 0xfffffffc00f09947 */ /* 0x004fea000383ffff */
[----:B------:R-:W-:Y:S05]  /*a340*/  BRA `(.L_x_187) ;  /* 0xffffff8c00e87947 */ /* 0x000fea000383ffff */
.L_x_63:
[----:B------:R-:W-:-:S07]  /*a350*/  MOV R0, UR5 ;  /* 0x0000000500007c02 */ /* 0x000fce0008000f00 */
.L_x_188:
[----:B-1----:R1:W2:Y:S02]  /*a360*/  SYNCS.PHASECHK.TRANS64.TRYWAIT P0, [R0+URZ+0x1a0], R2 ;  /* 0x0001a002000075a7 */ /* 0x0022a400080011ff */
[----:B--2---:R-:W-:Y:S05]  /*a370*/  @!P0 NANOSLEEP.SYNCS 0x989680 ;  /* 0x009896800000895d */ /* 0x004fea0003900000 */
[----:B------:R-:W2:Y:S02]  /*a380*/  @!P0 SYNCS.PHASECHK.TRANS64 P0, [R0+URZ+0x1a0], R2 ;  /* 0x0001a002000085a7 */ /* 0x000ea400080010ff */
[----:B--2---:R-:W-:Y:S05]  /*a390*/  @!P0 BRA `(.L_x_188) ;  /* 0xfffffffc00f08947 */ /* 0x004fea000383ffff */
[----:B------:R-:W-:Y:S05]  /*a3a0*/  BRA `(.L_x_62) ;  /* 0xffffff90003c7947 */ /* 0x000fea000383ffff */
.L_x_70:
[----:B-1----:R1:W2:Y:S02]  /*a3b0*/  SYNCS.PHASECHK.TRANS64.TRYWAIT P1, [R0+URZ+0x190], R2 ;  /* 0x00019002000075a7 */ /* 0x0022a400080211ff */
[----:B--2---:R-:W-:Y:S05]  /*a3c0*/  @!P1 NANOSLEEP.SYNCS 0x989680 ;  /* 0x009896800000995d */ /* 0x004fea0003900000 */
[----:B------:R-:W2:Y:S02]  /*a3d0*/  @!P1 SYNCS.PHASECHK.TRANS64 P1, [R0+URZ+0x190], R2 ;  /* 0x00019002000095a7 */ /* 0x000ea400080210ff */
[----:B--2---:R-:W-:Y:S05]  /*a3e0*/  @!P1 BRA `(.L_x_70) ;  /* 0xfffffffc00f09947 */ /* 0x004fea000383ffff */
[----:B------:R-:W-:Y:S05]  /*a3f0*/  BRA `(.L_x_189) ;  /* 0xffffff9400947947 */ /* 0x000fea000383ffff */
.L_x_71:
[----:B------:R-:W-:-:S07]  /*a400*/  MOV R2, UR9 ;  /* 0x0000000900027c02 */ /* 0x000fce0008000f00 */
.L_x_190:
[----:B-1----:R1:W2:Y:S02]  /*a410*/  SYNCS.PHASECHK.TRANS64.TRYWAIT P0, [R2+URZ+0x1d0], R0 ;  /* 0x0001d000020075a7 */ /* 0x0022a400080011ff */
[----:B--2---:R-:W-:Y:S05]  /*a420*/  @!P0 NANOSLEEP.SYNCS 0x989680 ;  /* 0x009896800000895d */ /* 0x004fea0003900000 */
[----:B------:R-:W2:Y:S02]  /*a430*/  @!P0 SYNCS.PHASECHK.TRANS64 P0, [R2+URZ+0x1d0], R0 ;  /* 0x0001d000020085a7 */ /* 0x000ea400080010ff */
[----:B--2---:R-:W-:Y:S05]  /*a440*/  @!P0 BRA `(.L_x_190) ;  /* 0xfffffffc00f08947 */ /* 0x004fea000383ffff */
[----:B------:R-:W-:Y:S05]  /*a450*/  BRA `(.L_x_191) ;  /* 0xffffff9400c87947 */ /* 0x000fea000383ffff */
.L_x_74:
[----:B------:R-:W-:Y:S07]  /*a460*/  MOV R0, UR7 ;  /* 0x0000000700007c02 */ /* 0x000fee0008000f00 */
.L_x_192:
[----:B-1----:R1:W2:Y:S02]  /*a470*/  SYNCS.PHASECHK.TRANS64.TRYWAIT P0, [R0+URZ], R2 ;  /* 0x00000002000075a7 */ /* 0x0022a400080011ff */
[----:B--2---:R-:W-:Y:S05]  /*a480*/  @!P0 NANOSLEEP.SYNCS 0x989680 ;  /* 0x009896800000895d */ /* 0x004fea0003900000 */
[----:B------:R-:W2:Y:S02]  /*a490*/  @!P0 SYNCS.PHASECHK.TRANS64 P0, [R0+URZ], R2 ;  /* 0x00000002000085a7 */ /* 0x000ea400080010ff */
[----:B--2---:R-:W-:Y:S05]  /*a4a0*/  @!P0 BRA `(.L_x_192) ;  /* 0xfffffffc00f08947 */ /* 0x004fea000383ffff */
[----:B------:R-:W-:Y:S05]  /*a4b0*/  BRA `(.L_x_73) ;  /* 0xffffff9800007947 */ /* 0x000fea000383ffff */
.L_x_77:
[----:B------:R-:W-:-:S07]  /*a4c0*/  MOV R0, UR5 ;  /* 0x0000000500007c02 */ /* 0x000fce0008000f00 */
.L_x_193:
[----:B--2---:R2:W3:Y:S02]  /*a4d0*/  SYNCS.PHASECHK.TRANS64.TRYWAIT P0, [R0+URZ], R2 ;  /* 0x00000002000075a7 */ /* 0x0044e400080011ff */
[----:B---3--:R-:W-:Y:S05]  /*a4e0*/  @!P0 NANOSLEEP.SYNCS 0x989680 ;  /* 0x009896800000895d */ /* 0x008fea0003900000 */
[----:B------:R-:W3:Y:S02]  /*a4f0*/  @!P0 SYNCS.PHASECHK.TRANS64 P0, [R0+URZ], R2 ;  /* 0x00000002000085a7 */ /* 0x000ee400080010ff */
[----:B---3--:R-:W-:Y:S05]  /*a500*/  @!P0 BRA `(.L_x_193) ;  /* 0xfffffffc00f08947 */ /* 0x008fea000383ffff */
[----:B------:R-:W-:Y:S05]  /*a510*/  BRA `(.L_x_194) ;  /* 0xffffff9800a07947 */ /* 0x000fea000383ffff */
.L_x_78:
[----:B------:R-:W-:-:S07]  /*a520*/  MOV R0, UR5 ;  /* 0x0000000500007c02 */ /* 0x000fce0008000f00 */
.L_x_195:
[----:B--2---:R2:W3:Y:S02]  /*a530*/  SYNCS.PHASECHK.TRANS64.TRYWAIT P0, [R0+URZ], R3 ;  /* 0x00000003000075a7 */ /* 0x0044e400080011ff */
[----:B---3--:R-:W-:Y:S05]  /*a540*/  @!P0 NANOSLEEP.SYNCS 0x989680 ;  /* 0x009896800000895d */ /* 0x008fea0003900000 */
[----:B------:R-:W3:Y:S02]  /*a550*/  @!P0 SYNCS.PHASECHK.TRANS64 P0, [R0+URZ], R3 ;  /* 0x00000003000085a7 */ /* 0x000ee400080010ff */
[----:B---3--:R-:W-:Y:S05]  /*a560*/  @!P0 BRA `(.L_x_195) ;  /* 0xfffffffc00f08947 */ /* 0x008fea000383ffff */
[----:B------:R-:W-:Y:S05]  /*a570*/  BRA `(.L_x_196) ;  /* 0xffffff9800ac7947 */ /* 0x000fea000383ffff */
.L_x_79:
[----:B------:R-:W-:-:S07]  /*a580*/  MOV R0, UR5 ;  /* 0x0000000500007c02 */ /* 0x000fce0008000f00 */
.L_x_197:
[----:B--2---:R2:W3:Y:S02]  /*a590*/  SYNCS.PHASECHK.TRANS64.TRYWAIT P0, [R0+URZ], R3 ;  /* 0x00000003000075a7 */ /* 0x0044e400080011ff */
[----:B---3--:R-:W-:Y:S05]  /*a5a0*/  @!P0 NANOSLEEP.SYNCS 0x989680 ;  /* 0x009896800000895d */ /* 0x008fea0003900000 */
[----:B------:R-:W3:Y:S02]  /*a5b0*/  @!P0 SYNCS.PHASECHK.TRANS64 P0, [R0+URZ], R3 ;  /* 0x00000003000085a7 */ /* 0x000ee400080010ff */
[----:B---3--:R-:W-:Y:S05]  /*a5c0*/  @!P0 BRA `(.L_x_197) ;  /* 0xfffffffc00f08947 */ /* 0x008fea000383ffff */
[----:B------:R-:W-:Y:S05]  /*a5d0*/  BRA `(.L_x_198) ;  /* 0xffffff9800b87947 */ /* 0x000fea000383ffff */
.L_x_80:
[----:B--2---:R-:W-:-:S07]  /*a5e0*/  MOV R0, UR7 ;  /* 0x0000000700007c02 */ /* 0x004fce0008000f00 */
.L_x_199:
[----:B--2---:R2:W3:Y:S02]  /*a5f0*/  SYNCS.PHASECHK.TRANS64.TRYWAIT P0, [R0+URZ], R2 ;  /* 0x00000002000075a7 */ /* 0x0044e400080011ff */
[----:B---3--:R-:W-:Y:S05]  /*a600*/  @!P0 NANOSLEEP.SYNCS 0x989680 ;  /* 0x009896800000895d */ /* 0x008fea0003900000 */
[----:B------:R-:W3:Y:S02]  /*a610*/  @!P0 SYNCS.PHASECHK.TRANS64 P0, [R0+URZ], R2 ;  /* 0x00000002000085a7 */ /* 0x000ee400080010ff */
[----:B---3--:R-:W-:Y:S05]  /*a620*/  @!P0 BRA `(.L_x_199) ;  /* 0xfffffffc00f08947 */ /* 0x008fea000383ffff */
[----:B------:R-:W-:Y:S05]  /*a630*/  BRA `(.L_x_200) ;  /* 0xffffff9800c47947 */ /* 0x000fea000383ffff */
.L_x_85:
[----:B--2---:R2:W3:Y:S02]  /*a640*/  SYNCS.PHASECHK.TRANS64.TRYWAIT P0, [R0+URZ+0x190], R2 ;  /* 0x00019002000075a7 */ /* 0x0044e400080011ff */
[----:B---3--:R-:W-:Y:S05]  /*a650*/  @!P0 NANOSLEEP.SYNCS 0x989680 ;  /* 0x009896800000895d */ /* 0x008fea0003900000 */
[----:B------:R-:W3:Y:S02]  /*a660*/  @!P0 SYNCS.PHASECHK.TRANS64 P0, [R0+URZ+0x190], R2 ;  /* 0x00019002000085a7 */ /* 0x000ee400080010ff */
[----:B---3--:R-:W-:Y:S05]  /*a670*/  @!P0 BRA `(.L_x_85) ;  /* 0xfffffffc00f08947 */ /* 0x008fea000383ffff */
[----:B------:R-:W-:Y:S05]  /*a680*/  BRA `(.L_x_201) ;  /* 0xffffff9c00d07947 */ /* 0x000fea000383ffff */
.L_x_88:
[----:B------:R-:W-:Y:S07]  /*a690*/  MOV R0, UR7 ;  /* 0x0000000700007c02 */ /* 0x000fee0008000f00 */
.L_x_202:
[----:B--2---:R2:W3:Y:S02]  /*a6a0*/  SYNCS.PHASECHK.TRANS64.TRYWAIT P0, [R0+URZ+0x188], R2 ;  /* 0x00018802000075a7 */ /* 0x0044e400080011ff */
[----:B---3--:R-:W-:Y:S05]  /*a6b0*/  @!P0 NANOSLEEP.SYNCS 0x989680 ;  /* 0x009896800000895d */ /* 0x008fea0003900000 */
[----:B------:R-:W3:Y:S02]  /*a6c0*/  @!P0 SYNCS.PHASECHK.TRANS64 P0, [R0+URZ+0x188], R2 ;  /* 0x00018802000085a7 */ /* 0x000ee400080010ff */
[----:B---3--:R-:W-:Y:S05]  /*a6d0*/  @!P0 BRA `(.L_x_202) ;  /* 0xfffffffc00f08947 */ /* 0x008fea000383ffff */
[----:B------:R-:W-:Y:S05]  /*a6e0*/  BRA `(.L_x_87) ;  /* 0xffffffa000b07947 */ /* 0x000fea000383ffff */
.L_x_91:
[----:B------:R-:W-:Y:S07]  /*a6f0*/  MOV R0, UR7 ;  /* 0x0000000700007c02 */ /* 0x000fee0008000f00 */
.L_x_203:
[----:B-1----:R1:W2:Y:S02]  /*a700*/  SYNCS.PHASECHK.TRANS64.TRYWAIT P0, [R0+URZ+0x160], R14 ;  /* 0x0001600e000075a7 */ /* 0x0022a400080011ff */
[----:B--2---:R-:W-:Y:S05]  /*a710*/  @!P0 NANOSLEEP.SYNCS 0x989680 ;  /* 0x009896800000895d */ /* 0x004fea0003900000 */
[----:B------:R-:W2:Y:S02]  /*a720*/  @!P0 SYNCS.PHASECHK.TRANS64 P0, [R0+URZ+0x160], R14 ;  /* 0x0001600e000085a7 */ /* 0x000ea400080010ff */
[----:B--2---:R-:W-:Y:S05]  /*a730*/  @!P0 BRA `(.L_x_203) ;  /* 0xfffffffc00f08947 */ /* 0x004fea000383ffff */
[----:B------:R-:W-:Y:S05]  /*a740*/  BRA `(.L_x_204) ;  /* 0xffffffa400287947 */ /* 0x000fea000383ffff */
.L_x_92:
[----:B------:R-:W-:Y:S07]  /*a750*/  MOV R0, UR7 ;  /* 0x0000000700007c02 */ /* 0x000fee0008000f00 */
.L_x_205:
[----:B-1----:R1:W2:Y:S02]  /*a760*/  SYNCS.PHASECHK.TRANS64.TRYWAIT P0, [R0+URZ+0x168], R14 ;  /* 0x0001680e000075a7 */ /* 0x0022a400080011ff */
[----:B--2---:R-:W-:Y:S05]  /*a770*/  @!P0 NANOSLEEP.SYNCS 0x989680 ;  /* 0x009896800000895d */ /* 0x004fea0003900000 */
[----:B------:R-:W2:Y:S02]  /*a780*/  @!P0 SYNCS.PHASECHK.TRANS64 P0, [R0+URZ+0x168], R14 ;  /* 0x0001680e000085a7 */ /* 0x000ea400080010ff */
[----:B--2---:R-:W-:Y:S05]  /*a790*/  @!P0 BRA `(.L_x_205) ;  /* 0xfffffffc00f08947 */ /* 0x004fea000383ffff */
[----:B------:R-:W-:Y:S05]  /*a7a0*/  BRA `(.L_x_206) ;  /* 0xffffffa400607947 */ /* 0x000fea000383ffff */
.L_x_93:
[----:B------:R-:W-:Y:S07]  /*a7b0*/  MOV R0, UR7 ;  /* 0x0000000700007c02 */ /* 0x000fee0008000f00 */
.L_x_207:
[----:B-1----:R1:W2:Y:S02]  /*a7c0*/  SYNCS.PHASECHK.TRANS64.TRYWAIT P0, [R0+URZ+0x170], R14 ;  /* 0x0001700e000075a7 */ /* 0x0022a400080011ff */
[----:B--2---:R-:W-:Y:S05]  /*a7d0*/  @!P0 NANOSLEEP.SYNCS 0x989680 ;  /* 0x009896800000895d */ /* 0x004fea0003900000 */
[----:B------:R-:W2:Y:S02]  /*a7e0*/  @!P0 SYNCS.PHASECHK.TRANS64 P0, [R0+URZ+0x170], R14 ;  /* 0x0001700e000085a7 */ /* 0x000ea400080010ff */
[----:B--2---:R-:W-:Y:S05]  /*a7f0*/  @!P0 BRA `(.L_x_207) ;  /* 0xfffffffc00f08947 */ /* 0x004fea000383ffff */
[----:B------:R-:W-:Y:S05]  /*a800*/  BRA `(.L_x_208) ;  /* 0xffffffa400a47947 */ /* 0x000fea000383ffff */
.L_x_94:
[----:B------:R-:W-:Y:S07]  /*a810*/  MOV R0, UR7 ;  /* 0x0000000700007c02 */ /* 0x000fee0008000f00 */
.L_x_209:
[----:B-1----:R1:W2:Y:S02]  /*a820*/  SYNCS.PHASECHK.TRANS64.TRYWAIT P0, [R0+URZ+0x178], R14 ;  /* 0x0001780e000075a7 */ /* 0x0022a400080011ff */
[----:B--2---:R-:W-:Y:S05]  /*a830*/  @!P0 NANOSLEEP.SYNCS 0x989680 ;  /* 0x009896800000895d */ /* 0x004fea0003900000 */
[----:B------:R-:W2:Y:S02]  /*a840*/  @!P0 SYNCS.PHASECHK.TRANS64 P0, [R0+URZ+0x178], R14 ;  /* 0x0001780e000085a7 */ /* 0x000ea400080010ff */
[----:B--2---:R-:W-:Y:S05]  /*a850*/  @!P0 BRA `(.L_x_209) ;  /* 0xfffffffc00f08947 */ /* 0x004fea000383ffff */
[----:B------:R-:W-:Y:S05]  /*a860*/  BRA `(.L_x_210) ;  /* 0xffffffa800287947 */ /* 0x000fea000383ffff */
.L_x_96:
[----:B------:R-:W-:-:S07]  /*a870*/  MOV R0, UR7 ;  /* 0x0000000700007c02 */ /* 0x000fce0008000f00 */
.L_x_211:
[----:B-1----:R1:W3:Y:S02]  /*a880*/  SYNCS.PHASECHK.TRANS64.TRYWAIT P0, [R0+URZ+0x160], R2 ;  /* 0x00016002000075a7 */ /* 0x0022e400080011ff */
[----:B---3--:R-:W-:Y:S05]  /*a890*/  @!P0 NANOSLEEP.SYNCS 0x989680 ;  /* 0x009896800000895d */ /* 0x008fea0003900000 */
[----:B------:R-:W3:Y:S02]  /*a8a0*/  @!P0 SYNCS.PHASECHK.TRANS64 P0, [R0+URZ+0x160], R2 ;  /* 0x00016002000085a7 */ /* 0x000ee400080010ff */
[----:B---3--:R-:W-:Y:S05]  /*a8b0*/  @!P0 BRA `(.L_x_211) ;  /* 0xfffffffc00f08947 */ /* 0x008fea000383ffff */
[----:B------:R-:W-:Y:S05]  /*a8c0*/  BRA `(.L_x_212) ;  /* 0xffffffa800987947 */ /* 0x000fea000383ffff */
.L_x_97:
[----:B-1----:R-:W-:-:S07]  /*a8d0*/  MOV R0, UR7 ;  /* 0x0000000700007c02 */ /* 0x002fce0008000f00 */
.L_x_213:
[----:B-1----:R1:W3:Y:S02]  /*a8e0*/  SYNCS.PHASECHK.TRANS64.TRYWAIT P0, [R0+URZ+0x168], R2 ;  /* 0x00016802000075a7 */ /* 0x0022e400080011ff */
[----:B---3--:R-:W-:Y:S05]  /*a8f0*/  @!P0 NANOSLEEP.SYNCS 0x989680 ;  /* 0x009896800000895d */ /* 0x008fea0003900000 */
[----:B------:R-:W3:Y:S02]  /*a900*/  @!P0 SYNCS.PHASECHK.TRANS64 P0, [R0+URZ+0x168], R2 ;  /* 0x00016802000085a7 */ /* 0x000ee400080010ff */
[----:B---3--:R-:W-:Y:S05]  /*a910*/  @!P0 BRA `(.L_x_213) ;  /* 0xfffffffc00f08947 */ /* 0x008fea000383ffff */
[----:B------:R-:W-:Y:S05]  /*a920*/  BRA `(.L_x_214) ;  /* 0xffffffa800887947 */ /* 0x000fea000383ffff */
.L_x_98:
[----:B-1----:R-:W-:-:S07]  /*a930*/  MOV R0, UR7 ;  /* 0x0000000700007c02 */ /* 0x002fce0008000f00 */
.L_x_215:
[----:B-1----:R1:W3:Y:S02]  /*a940*/  SYNCS.PHASECHK.TRANS64.TRYWAIT P0, [R0+URZ+0x170], R2 ;  /* 0x00017002000075a7 */ /* 0x0022e400080011ff */
[----:B---3--:R-:W-:Y:S05]  /*a950*/  @!P0 NANOSLEEP.SYNCS 0x989680 ;  /* 0x009896800000895d */ /* 0x008fea0003900000 */
[----:B------:R-:W3:Y:S02]  /*a960*/  @!P0 SYNCS.PHASECHK.TRANS64 P0, [R0+URZ+0x170], R2 ;  /* 0x00017002000085a7 */ /* 0x000ee400080010ff */
[----:B---3--:R-:W-:Y:S05]  /*a970*/  @!P0 BRA `(.L_x_215) ;  /* 0xfffffffc00f08947 */ /* 0x008fea000383ffff */
[----:B------:R-:W-:Y:S05]  /*a980*/  BRA `(.L_x_216) ;  /* 0xffffffa800787947 */ /* 0x000fea000383ffff */
.L_x_100:
[----:B--2---:R2:W4:Y:S02]  /*a990*/  SYNCS.PHASECHK.TRANS64.TRYWAIT P0, [R0+URZ+0x190], R2 ;  /* 0x00019002000075a7 */ /* 0x00452400080011ff */
[----:B----4-:R-:W-:Y:S05]  /*a9a0*/  @!P0 NANOSLEEP.SYNCS 0x989680 ;  /* 0x009896800000895d */ /* 0x010fea0003900000 */
[----:B------:R-:W4:Y:S02]  /*a9b0*/  @!P0 SYNCS.PHASECHK.TRANS64 P0, [R0+URZ+0x190], R2 ;  /* 0x00019002000085a7 */ /* 0x000f2400080010ff */
[----:B----4-:R-:W-:Y:S05]  /*a9c0*/  @!P0 BRA `(.L_x_100) ;  /* 0xfffffffc00f08947 */ /* 0x010fea000383ffff */
[----:B------:R-:W-:Y:S05]  /*a9d0*/  BRA `(.L_x_217) ;  /* 0xffffffac00447947 */ /* 0x000fea000383ffff */
.L_x_111:
[----:B-1----:R1:W3:Y:S02]  /*a9e0*/  SYNCS.PHASECHK.TRANS64.TRYWAIT P1, [R2+URZ+0x140], R0 ;  /* 0x00014000020075a7 */ /* 0x0022e400080211ff */
[----:B---3--:R-:W-:Y:S05]  /*a9f0*/  @!P1 NANOSLEEP.SYNCS 0x989680 ;  /* 0x009896800000995d */ /* 0x008fea0003900000 */
[----:B------:R-:W3:Y:S02]  /*aa00*/  @!P1 SYNCS.PHASECHK.TRANS64 P1, [R2+URZ+0x140], R0 ;  /* 0x00014000020095a7 */ /* 0x000ee400080210ff */
[----:B---3--:R-:W-:Y:S05]  /*aa10*/  @!P1 BRA `(.L_x_111) ;  /* 0xfffffffc00f09947 */ /* 0x008fea000383ffff */
[----:B------:R-:W-:Y:S05]  /*aa20*/  BRA `(.L_x_110) ;  /* 0xffffffb8005c7947 */ /* 0x000fea000383ffff */
.L_x_113:
[----:B-1----:R1:W2:Y:S02]  /*aa30*/  SYNCS.PHASECHK.TRANS64.TRYWAIT P0, [R113+URZ+0x1b0], R3 ;  /* 0x0001b003710075a7 */ /* 0x0022a400080011ff */
[----:B--2---:R-:W-:Y:S05]  /*aa40*/  @!P0 NANOSLEEP.SYNCS 0x989680 ;  /* 0x009896800000895d */ /* 0x004fea0003900000 */
[----:B------:R-:W2:Y:S02]  /*aa50*/  @!P0 SYNCS.PHASECHK.TRANS64 P0, [R113+URZ+0x1b0], R3 ;  /* 0x0001b003710085a7 */ /* 0x000ea400080010ff */
[----:B--2---:R-:W-:Y:S05]  /*aa60*/  @!P0 BRA `(.L_x_113) ;  /* 0xfffffffc00f08947 */ /* 0x004fea000383ffff */
[----:B------:R-:W-:Y:S05]  /*aa70*/  BRA `(.L_x_112) ;  /* 0xffffffb800b07947 */ /* 0x000fea000383ffff */
.L_x_121:
[----:B--2---:R2:W3:Y:S02]  /*aa80*/  SYNCS.PHASECHK.TRANS64.TRYWAIT P0, [R0+URZ+0x140], R3 ;  /* 0x00014003000075a7 */ /* 0x0044e400080011ff */
[----:B---3--:R-:W-:Y:S05]  /*aa90*/  @!P0 NANOSLEEP.SYNCS 0x989680 ;  /* 0x009896800000895d */ /* 0x008fea0003900000 */
[----:B------:R-:W3:Y:S02]  /*aaa0*/  @!P0 SYNCS.PHASECHK.TRANS64 P0, [R0+URZ+0x140], R3 ;  /* 0x00014003000085a7 */ /* 0x000ee400080010ff */
[----:B---3--:R-:W-:Y:S05]  /*aab0*/  @!P0 BRA `(.L_x_121) ;  /* 0xfffffffc00f08947 */ /* 0x008fea000383ffff */
[----:B------:R-:W-:Y:S05]  /*aac0*/  BRA `(.L_x_120) ;  /* 0xffffffc400a07947 */ /* 0x000fea000383ffff */
.L_x_129:
[----:B--2---:R2:W3:Y:S02]  /*aad0*/  SYNCS.PHASECHK.TRANS64.TRYWAIT P0, [R0+URZ+0x140], R4 ;  /* 0x00014004000075a7 */ /* 0x0044e400080011ff */
[----:B---3--:R-:W-:Y:S05]  /*aae0*/  @!P0 NANOSLEEP.SYNCS 0x989680 ;  /* 0x009896800000895d */ /* 0x008fea0003900000 */
[----:B------:R-:W3:Y:S02]  /*aaf0*/  @!P0 SYNCS.PHASECHK.TRANS64 P0, [R0+URZ+0x140], R4 ;  /* 0x00014004000085a7 */ /* 0x000ee400080010ff */
[----:B---3--:R-:W-:Y:S05]  /*ab00*/  @!P0 BRA `(.L_x_129) ;  /* 0xfffffffc00f08947 */ /* 0x008fea000383ffff */
[----:B------:R-:W-:Y:S05]  /*ab10*/  BRA `(.L_x_128) ;  /* 0xffffffd000e47947 */ /* 0x000fea000383ffff */
.L_x_137:
[----:B--2---:R2:W3:Y:S02]  /*ab20*/  SYNCS.PHASECHK.TRANS64.TRYWAIT P0, [R0+URZ+0x140], R4 ;  /* 0x00014004000075a7 */ /* 0x0044e400080011ff */
[----:B---3--:R-:W-:Y:S05]  /*ab30*/  @!P0 NANOSLEEP.SYNCS 0x989680 ;  /* 0x009896800000895d */ /* 0x008fea0003900000 */
[----:B------:R-:W3:Y:S02]  /*ab40*/  @!P0 SYNCS.PHASECHK.TRANS64 P0, [R0+URZ+0x140], R4 ;  /* 0x00014004000085a7 */ /* 0x000ee400080010ff */
[----:B---3--:R-:W-:Y:S05]  /*ab50*/  @!P0 BRA `(.L_x_137) ;  /* 0xfffffffc00f08947 */ /* 0x008fea000383ffff */
[----:B------:R-:W-:Y:S05]  /*ab60*/  BRA `(.L_x_136) ;  /* 0xffffffe000347947 */ /* 0x000fea000383ffff */
        .weak           $__internal_0_$__cuda_sm10x_tcgen05_guardrail_trap_col_being_dealloced_not_returned_by_alloc
        .type           $__internal_0_$__cuda_sm10x_tcgen05_guardrail_trap_col_being_dealloced_not_returned_by_alloc,@function
        .size           $__internal_0_$__cuda_sm10x_tcgen05_guardrail_trap_col_being_dealloced_not_returned_by_alloc,($__internal_1_$__cuda_sm10x_tcgen05_guardrail_trap_phase_invalid_during_alloc - $__internal_0_$__cuda_sm10x_tcgen05_guardrail_trap_col_being_dealloced_not_returned_by_alloc)
$__internal_0_$__cuda_sm10x_tcgen05_guardrail_trap_col_being_dealloced_not_returned_by_alloc:
[----:B------:R-:W-:Y:S05]  /*ab70*/  BPT.TRAP 0x1 ;  /* 0x000000040000795c */ /* 0x000fea0000300000 */
[----:B------:R-:W-:-:S04]  /*ab80*/  HFMA2 R3, -RZ, RZ, 0, 0 ;  /* 0x00000000ff037431 */ /* 0x000fc800000001ff */
[----:B------:R-:W-:Y:S05]  /*ab90*/  RET.REL.NODEC R2 `(_ZN7cutlass13device_kernelINS_4gemm6kernel13GemmUniversalIN4cute5tupleIJiiiiEEENS1_10collective13CollectiveMmaINS1_35MainloopSm100TmaUmmaWarpSpecializedILi20ELi2ELi4ENS5_IJNS4_1CILi1EEESB_SB_EEEEENS5_IJNSA_ILi64EEENSA_ILi256EEENSA_ILi32EEEEEENS_12float_e4m3_tENS5_IJlSB_lEEESI_SJ_NS4_8TiledMMAINS4_8MMA_AtomIJNS4_10MMA_TraitsINS4_19SM100_MMA_F8F6F4_SSEJSI_SI_fSE_SF_NS4_17integral_constantINS4_4UMMA5MajorELSQ_0EEESR_NSO_INSP_7ScaleInELSS_0EEEST_EEEEEENS4_6LayoutISC_NS5_IJNSA_ILi0EEESX_SX_EEEEENS5_IJNS4_10UnderscoreES10_S10_EEEEENS4_13SM90_TMA_LOADENS4_14ComposedLayoutINS4_7SwizzleILi1ELi4ELi3EEENS4_18smem_ptr_flag_bitsILi8EEENSW_INS5_IJNSA_ILi8EEESG_EEENS5_IJSG_SB_EEEEEEEvNS4_8identityES13_S1D_vS1E_EENS_8epilogue10collective18CollectiveEpilogueINS1G_23Sm100TmaWarpSpecializedILi4ELi2ELi32ELb0ELb0EEEJSH_NS5_IJNSW_ISE_SB_EES1L_EEESI_SJ_SI_SJ_NS1G_6fusion15FusionCallbacksIS1K_NS1N_17LinearCombinationISI_fSI_fLNS_15FloatRoundStyleE2EEESH_S1M_JEEENS4_5SM1004TMEM4LOAD26SM100_TMEM_LOAD_16dp32b32xES13_NS14_INS15_ILi2ELi4ELi3EEES18_NSW_INS5_IJS19_SE_EEENS5_IJSE_SB_EEEEEEENS4_39AutoVectorizingCopyWithAssumedAlignmentILi128EEENS4_14SM90_TMA_STOREES21_S23_S23_EEEvvEEEEvNT_6ParamsE) ;  /* 0xffffff5402187950 */ /* 0x000fea0003c3ffff */
        .weak           $__internal_1_$__cuda_sm10x_tcgen05_guardrail_trap_phase_invalid_during_alloc
        .type           $__internal_1_$__cuda_sm10x_tcgen05_guardrail_trap_phase_invalid_during_alloc,@function
        .size           $__internal_1_$__cuda_sm10x_tcgen05_guardrail_trap_phase_invalid_during_alloc,($__internal_2_$__cuda_sm10x_tcgen05_guardrail_trap_unallocated_columns_being_dealloced - $__internal_1_$__cuda_sm10x_tcgen05_guardrail_trap_phase_invalid_during_alloc)
$__internal_1_$__cuda_sm10x_tcgen05_guardrail_trap_phase_invalid_during_alloc:
[----:B------:R-:W-:Y:S05]  /*aba0*/  BPT.TRAP 0x1 ;  /* 0x000000040000795c */ /* 0x000fea0000300000 */
[----:B------:R-:W-:-:S04]  /*abb0*/  MOV R3, 0x0 ;  /* 0x0000000000037802 */ /* 0x000fc80000000f00 */
[----:B------:R-:W-:Y:S05]  /*abc0*/  RET.REL.NODEC R2 `(_ZN7cutlass13device_kernelINS_4gemm6kernel13GemmUniversalIN4cute5tupleIJiiiiEEENS1_10collective13CollectiveMmaINS1_35MainloopSm100TmaUmmaWarpSpecializedILi20ELi2ELi4ENS5_IJNS4_1CILi1EEESB_SB_EEEEENS5_IJNSA_ILi64EEENSA_ILi256EEENSA_ILi32EEEEEENS_12float_e4m3_tENS5_IJlSB_lEEESI_SJ_NS4_8TiledMMAINS4_8MMA_AtomIJNS4_10MMA_TraitsINS4_19SM100_MMA_F8F6F4_SSEJSI_SI_fSE_SF_NS4_17integral_constantINS4_4UMMA5MajorELSQ_0EEESR_NSO_INSP_7ScaleInELSS_0EEEST_EEEEEENS4_6LayoutISC_NS5_IJNSA_ILi0EEESX_SX_EEEEENS5_IJNS4_10UnderscoreES10_S10_EEEEENS4_13SM90_TMA_LOADENS4_14ComposedLayoutINS4_7SwizzleILi1ELi4ELi3EEENS4_18smem_ptr_flag_bitsILi8EEENSW_INS5_IJNSA_ILi8EEESG_EEENS5_IJSG_SB_EEEEEEEvNS4_8identityES13_S1D_vS1E_EENS_8epilogue10collective18CollectiveEpilogueINS1G_23Sm100TmaWarpSpecializedILi4ELi2ELi32ELb0ELb0EEEJSH_NS5_IJNSW_ISE_SB_EES1L_EEESI_SJ_SI_SJ_NS1G_6fusion15FusionCallbacksIS1K_NS1N_17LinearCombinationISI_fSI_fLNS_15FloatRoundStyleE2EEESH_S1M_JEEENS4_5SM1004TMEM4LOAD26SM100_TMEM_LOAD_16dp32b32xES13_NS14_INS15_ILi2ELi4ELi3EEES18_NSW_INS5_IJS19_SE_EEENS5_IJSE_SB_EEEEEEENS4_39AutoVectorizingCopyWithAssumedAlignmentILi128EEENS4_14SM90_TMA_STOREES21_S23_S23_EEEvvEEEEvNT_6ParamsE) ;  /* 0xffffff54020c7950 */ /* 0x000fea0003c3ffff */
        .weak           $__internal_2_$__cuda_sm10x_tcgen05_guardrail_trap_unallocated_columns_being_dealloced
        .type           $__internal_2_$__cuda_sm10x_tcgen05_guardrail_trap_unallocated_columns_being_dealloced,@function
        .size           $__internal_2_$__cuda_sm10x_tcgen05_guardrail_trap_unallocated_columns_being_dealloced,(.L_x_219 - $__internal_2_$__cuda_sm10x_tcgen05_guardrail_trap_unallocated_columns_being_dealloced)
$__internal_2_$__cuda_sm10x_tcgen05_guardrail_trap_unallocated_columns_being_dealloced:
[----:B------:R-:W-:Y:S05]  /*abd0*/  BPT.TRAP 0x1 ;  /* 0x000000040000795c */ /* 0x000fea0000300000 */
[----:B------:R-:W-:-:S04]  /*abe0*/  HFMA2 R3, -RZ, RZ, 0, 0 ;  /* 0x00000000ff037431 */ /* 0x000fc800000001ff */
[----:B------:R-:W-:Y:S05]  /*abf0*/  RET.REL.NODEC R2 `(_ZN7cutlass13device_kernelINS_4gemm6kernel13GemmUniversalIN4cute5tupleIJiiiiEEENS1_10collective13CollectiveMmaINS1_35MainloopSm100TmaUmmaWarpSpecializedILi20ELi2ELi4ENS5_IJNS4_1CILi1EEESB_SB_EEEEENS5_IJNSA_ILi64EEENSA_ILi256EEENSA_ILi32EEEEEENS_12float_e4m3_tENS5_IJlSB_lEEESI_SJ_NS4_8TiledMMAINS4_8MMA_AtomIJNS4_10MMA_TraitsINS4_19SM100_MMA_F8F6F4_SSEJSI_SI_fSE_SF_NS4_17integral_constantINS4_4UMMA5MajorELSQ_0EEESR_NSO_INSP_7ScaleInELSS_0EEEST_EEEEEENS4_6LayoutISC_NS5_IJNSA_ILi0EEESX_SX_EEEEENS5_IJNS4_10UnderscoreES10_S10_EEEEENS4_13SM90_TMA_LOADENS4_14ComposedLayoutINS4_7SwizzleILi1ELi4ELi3EEENS4_18smem_ptr_flag_bitsILi8EEENSW_INS5_IJNSA_ILi8EEESG_EEENS5_IJSG_SB_EEEEEEEvNS4_8identityES13_S1D_vS1E_EENS_8epilogue10collective18CollectiveEpilogueINS1G_23Sm100TmaWarpSpecializedILi4ELi2ELi32ELb0ELb0EEEJSH_NS5_IJNSW_ISE_SB_EES1L_EEESI_SJ_SI_SJ_NS1G_6fusion15FusionCallbacksIS1K_NS1N_17LinearCombinationISI_fSI_fLNS_15FloatRoundStyleE2EEESH_S1M_JEEENS4_5SM1004TMEM4LOAD26SM100_TMEM_LOAD_16dp32b32xES13_NS14_INS15_ILi2ELi4ELi3EEES18_NSW_INS5_IJS19_SE_EEENS5_IJSE_SB_EEEEEEENS4_39AutoVectorizingCopyWithAssumedAlignmentILi128EEENS4_14SM90_TMA_STOREES21_S23_S23_EEEvvEEEEvNT_6ParamsE) ;  /* 0xffffff5402007950 */ /* 0x000fea0003c3ffff */
.L_x_218:
[----:B------:R-:W-:-:S00]  /*ac00*/  BRA `(.L_x_218) ;  /* 0xfffffffc00fc7947 */ /* 0x000fc0000383ffff */
[----:B------:R-:W-:-:S00]  /*ac10*/  NOP ;  /* 0x0000000000007918 */ /* 0x000fc00000000000 */
        /* <DEDUP_REMOVED lines=14> */
.L_x_219:


//--------------------- .nv.global.init           --------------------------
	.section	.nv.global.init,"aw",@progbits
.nv.global.init:
	.type		$str$27,@object
	.size		$str$27,($str$28 - $str$27)
$str$27:
        /*0000*/ 	.byte	0x28, 0x61, 0x64, 0x64, 0x72, 0x65, 0x73, 0x73, 0x20, 0x26, 0x20, 0x6d, 0x61, 0x73, 0x6b, 0x29
        /*0010*/ 	.byte	0x20, 0x3d, 0x3d, 0x20, 0x30, 0x00
	.type		$str$28,@object
	.size		$str$28,($str$26 - $str$28)
$str$28:
        /*0016*/ 	.byte	0x2f, 0x74, 0x6d, 0x70, 0x2f, 0x63, 0x75, 0x74, 0x6c, 0x61, 0x73, 0x73, 0x5f, 0x73, 0x77, 0x65
        /*0026*/ 	.byte	0x65, 0x70, 0x5f, 0x73, 0x72, 0x63, 0x2f, 0x69, 0x6e, 0x63, 0x6c, 0x75, 0x64, 0x65, 0x2f, 0x63
        /*0036*/ 	.byte	0x75, 0x74, 0x65, 0x2f, 0x70, 0x6f, 0x69, 0x6e, 0x74, 0x65, 0x72, 0x5f, 0x66, 0x6c, 0x61, 0x67
        /*0046*/ 	.byte	0x67, 0x65, 0x64, 0x2e, 0x68, 0x70, 0x70, 0x00
	.type		$str$26,@object
	.size		$str$26,($str$25 - $str$26)
$str$26:
        /*004e*/ 	.byte	0x2f, 0x74, 0x6d, 0x70, 0x2f, 0x63, 0x75, 0x74, 0x6c, 0x61, 0x73, 0x73, 0x5f, 0x73, 0x77, 0x65
        /*005e*/ 	.byte	0x65, 0x70, 0x5f, 0x73, 0x72, 0x63, 0x2f, 0x69, 0x6e, 0x63, 0x6c, 0x75, 0x64, 0x65, 0x2f, 0x63
        /*006e*/ 	.byte	0x75, 0x74, 0x65, 0x2f, 0x61, 0x74, 0x6f, 0x6d, 0x2f, 0x63, 0x6f, 0x70, 0x79, 0x5f, 0x74, 0x72
        /*007e*/ 	.byte	0x61, 0x69, 0x74, 0x73, 0x5f, 0x73, 0x6d, 0x31, 0x30, 0x30, 0x2e, 0x68, 0x70, 0x70, 0x00
	.type		$str$25,@object
	.size		$str$25,(__unnamed_1 - $str$25)
$str$25:
        /*008d*/ 	.byte	0x28, 0x28, 0x75, 0x69, 0x6e, 0x74, 0x33, 0x32, 0x5f, 0x74, 0x28, 0x74, 0x68, 0x72, 0x65, 0x61
        /*009d*/ 	.byte	0x64, 0x49, 0x64, 0x78, 0x2e, 0x78, 0x29, 0x20, 0x2f, 0x20, 0x33, 0x32, 0x29, 0x20, 0x25, 0x20
        /*00ad*/ 	.byte	0x34, 0x29, 0x20, 0x3d, 0x3d, 0x20, 0x28, 0x28, 0x28, 0x74, 0x6d, 0x65, 0x6d, 0x5f, 0x61, 0x64
        /*00bd*/ 	.byte	0x64, 0x72, 0x20, 0x3e, 0x3e, 0x20, 0x31, 0x36, 0x29, 0x20, 0x2f, 0x20, 0x33, 0x32, 0x29, 0x20
        /*00cd*/ 	.byte	0x25, 0x20, 0x34, 0x29, 0x00
	.type		__unnamed_1,@object
	.size		__unnamed_1,(__unnamed_2 - __unnamed_1)
__unnamed_1:
        /*00d2*/ 	.byte	0x61, 0x75, 0x74, 0x6f, 0x20, 0x63, 0x75, 0x74, 0x65, 0x3a, 0x3a, 0x61, 0x73, 0x5f, 0x70, 0x6f
        /* <DEDUP_REMOVED lines=24> */
        /*0262*/ 	.byte	0x3c, 0x34, 0x30, 0x39, 0x36, 0x3e, 0x3e, 0x3e, 0x3e, 0x5d, 0x00
	.type		__unnamed_2,@object
	.size		__unnamed_2,(__unnamed_3 - __unnamed_2)
__unnamed_2:
        /* <DEDUP_REMOVED lines=26> */
	.type		__unnamed_3,@object
	.size		__unnamed_3,(.L_3 - __unnamed_3)
__unnamed_3:
        /* <DEDUP_REMOVED lines=40> */
        /*0688*/ 	.byte	0x74, 0x65, 0x3a, 0x3a, 0x43, 0x3c, 0x30, 0x3e, 0x3e, 0x3e, 0x3e, 0x5d, 0x00
.L_3:


//--------------------- .nv.shared._ZN7cutlass13device_kernelINS_4gemm6kernel13GemmUniversalIN4cute5tupleIJiiiiEEENS1_10collective13CollectiveMmaINS1_35MainloopSm100TmaUmmaWarpSpecializedILi20ELi2ELi4ENS5_IJNS4_1CILi1EEESB_SB_EEEEENS5_IJNSA_ILi64EEENSA_ILi256EEENSA_ILi32EEEEEENS_12float_e4m3_tENS5_IJlSB_lEEESI_SJ_NS4_8TiledMMAINS4_8MMA_AtomIJNS4_10MMA_TraitsINS4_19SM100_MMA_F8F6F4_SSEJSI_SI_fSE_SF_NS4_17integral_constantINS4_4UMMA5MajorELSQ_0EEESR_NSO_INSP_7ScaleInELSS_0EEEST_EEEEEENS4_6LayoutISC_NS5_IJNSA_ILi0EEESX_SX_EEEEENS5_IJNS4_10UnderscoreES10_S10_EEEEENS4_13SM90_TMA_LOADENS4_14ComposedLayoutINS4_7SwizzleILi1ELi4ELi3EEENS4_18smem_ptr_flag_bitsILi8EEENSW_INS5_IJNSA_ILi8EEESG_EEENS5_IJSG_SB_EEEEEEEvNS4_8identityES13_S1D_vS1E_EENS_8epilogue10collective18CollectiveEpilogueINS1G_23Sm100TmaWarpSpecializedILi4ELi2ELi32ELb0ELb0EEEJSH_NS5_IJNSW_ISE_SB_EES1L_EEESI_SJ_SI_SJ_NS1G_6fusion15FusionCallbacksIS1K_NS1N_17LinearCombinationISI_fSI_fLNS_15FloatRoundStyleE2EEESH_S1M_JEEENS4_5SM1004TMEM4LOAD26SM100_TMEM_LOAD_16dp32b32xES13_NS14_INS15_ILi2ELi4ELi3EEES18_NSW_INS5_IJS19_SE_EEENS5_IJSE_SB_EEEEEEENS4_39AutoVectorizingCopyWithAssumedAlignmentILi128EEENS4_14SM90_TMA_STOREES21_S23_S23_EEEvvEEEEvNT_6ParamsE --------------------------
	.section	.nv.shared._ZN7cutlass13device_kernelINS_4gemm6kernel13GemmUniversalIN4cute5tupleIJiiiiEEENS1_10collective13CollectiveMmaINS1_35MainloopSm100TmaUmmaWarpSpecializedILi20ELi2ELi4ENS5_IJNS4_1CILi1EEESB_SB_EEEEENS5_IJNSA_ILi64EEENSA_ILi256EEENSA_ILi32EEEEEENS_12float_e4m3_tENS5_IJlSB_lEEESI_SJ_NS4_8TiledMMAINS4_8MMA_AtomIJNS4_10MMA_TraitsINS4_19SM100_MMA_F8F6F4_SSEJSI_SI_fSE_SF_NS4_17integral_constantINS4_4UMMA5MajorELSQ_0EEESR_NSO_INSP_7ScaleInELSS_0EEEST_EEEEEENS4_6LayoutISC_NS5_IJNSA_ILi0EEESX_SX_EEEEENS5_IJNS4_10UnderscoreES10_S10_EEEEENS4_13SM90_TMA_LOADENS4_14ComposedLayoutINS4_7SwizzleILi1ELi4ELi3EEENS4_18smem_ptr_flag_bitsILi8EEENSW_INS5_IJNSA_ILi8EEESG_EEENS5_IJSG_SB_EEEEEEEvNS4_8identityES13_S1D_vS1E_EENS_8epilogue10collective18CollectiveEpilogueINS1G_23Sm100TmaWarpSpecializedILi4ELi2ELi32ELb0ELb0EEEJSH_NS5_IJNSW_ISE_SB_EES1L_EEESI_SJ_SI_SJ_NS1G_6fusion15FusionCallbacksIS1K_NS1N_17LinearCombinationISI_fSI_fLNS_15FloatRoundStyleE2EEESH_S1M_JEEENS4_5SM1004TMEM4LOAD26SM100_TMEM_LOAD_16dp32b32xES13_NS14_INS15_ILi2ELi4ELi3EEES18_NSW_INS5_IJS19_SE_EEENS5_IJSE_SB_EEEEEEENS4_39AutoVectorizingCopyWithAssumedAlignmentILi128EEENS4_14SM90_TMA_STOREES21_S23_S23_EEEvvEEEEvNT_6ParamsE,"aw",@nobits
	.sectionflags	@""
	.align	16
	.zero		1024


//--------------------- .nv.shared.reserved.0     --------------------------
	.section	.nv.shared.reserved.0,"aw",@nobits
	.weak		__nv_reservedSMEM_offset_0_alias
	.size		__nv_reservedSMEM_offset_0_alias, 0, 64
	.other		__nv_reservedSMEM_offset_0_alias,@"STO_CUDA_RESERVED_SHARED STV_DEFAULT"
__nv_reservedSMEM_offset_0_alias:
	.zero		0
.nv.shared.reserved.0:
	.zero		64
	.weak		__nv_reservedSMEM_tcgen05_partition
	.type		__nv_reservedSMEM_tcgen05_partition,@object
	.size		__nv_reservedSMEM_tcgen05_partition,(.L_0 - __nv_reservedSMEM_tcgen05_partition)
__nv_reservedSMEM_tcgen05_partition:
	.zero		32
.L_0:


//--------------------- .nv.global                --------------------------
	.section	.nv.global,"aw",@nobits
.nv.global:
	.type		_ZN40_INTERNAL_4b98ae0e_4_k_cu_e0af9899_267094cute1_E,@object
	.size		_ZN40_INTERNAL_4b98ae0e_4_k_cu_e0af9899_267094cute1_E,(_ZN40_INTERNAL_4b98ae0e_4_k_cu_e0af9899_267094cuda3std3__45__cpo6cbeginE - _ZN40_INTERNAL_4b98ae0e_4_k_cu_e0af9899_267094cute1_E)
_ZN40_INTERNAL_4b98ae0e_4_k_cu_e0af9899_267094cute1_E:
	.zero		1
	.type		_ZN40_INTERNAL_4b98ae0e_4_k_cu_e0af9899_267094cuda3std3__45__cpo6cbeginE,@object
	.size		_ZN40_INTERNAL_4b98ae0e_4_k_cu_e0af9899_267094cuda3std3__45__cpo6cbeginE,(_ZN40_INTERNAL_4b98ae0e_4_k_cu_e0af9899_267094cuda3std3__48in_placeE - _ZN40_INTERNAL_4b98ae0e_4_k_cu_e0af9899_267094cuda3std3__45__cpo6cbeginE)
_ZN40_INTERNAL_4b98ae0e_4_k_cu_e0af9899_267094cuda3std3__45__cpo6cbeginE:
	.zero		1
	.type		_ZN40_INTERNAL_4b98ae0e_4_k_cu_e0af9899_267094cuda3std3__48in_placeE,@object
	.size		_ZN40_INTERNAL_4b98ae0e_4_k_cu_e0af9899_267094cuda3std3__48in_placeE,(_ZN40_INTERNAL_4b98ae0e_4_k_cu_e0af9899_267094cuda3std6ranges3__45__cpo9iter_moveE - _ZN40_INTERNAL_4b98ae0e_4_k_cu_e0af9899_267094cuda3std3__48in_placeE)
_ZN40_INTERNAL_4b98ae0e_4_k_cu_e0af9899_267094cuda3std3__48in_placeE:
	.zero		1
	.type		_ZN40_INTERNAL_4b98ae0e_4_k_cu_e0af9899_267094cuda3std6ranges3__45__cpo9iter_moveE,@object
	.size		_ZN40_INTERNAL_4b98ae0e_4_k_cu_e0af9899_267094cuda3std6ranges3__45__cpo9iter_moveE,(_ZN40_INTERNAL_4b98ae0e_4_k_cu_e0af9899_267094cuda3std3__45__cpo5beginE - _ZN40_INTERNAL_4b98ae0e_4_k_cu_e0af9899_267094cuda3std6ranges3__45__cpo9iter_moveE)
_ZN40_INTERNAL_4b98ae0e_4_k_cu_e0af9899_267094cuda3std6ranges3__45__cpo9iter_moveE:
	.zero		1
	.type		_ZN40_INTERNAL_4b98ae0e_4_k_cu_e0af9899_267094cuda3std3__45__cpo5beginE,@object
	.size		_ZN40_INTERNAL_4b98ae0e_4_k_cu_e0af9899_267094cuda3std3__45__cpo5beginE,(_ZN40_INTERNAL_4b98ae0e_4_k_cu_e0af9899_267094cuda3std3__442_GLOBAL__N__4b98ae0e_4_k_cu_e0af9899_267096ignoreE - _ZN40_INTERNAL_4b98ae0e_4_k_cu_e0af9899_267094cuda3std3__45__cpo5beginE)
_ZN40_INTERNAL_4b98ae0e_4_k_cu_e0af9899_267094cuda3std3__45__cpo5beginE:
	.zero		1
	.type		_ZN40_INTERNAL_4b98ae0e_4_k_cu_e0af9899_267094cuda3std3__442_GLOBAL__N__4b98ae0e_4_k_cu_e0af9899_267096ignoreE,@object
	.size		_ZN40_INTERNAL_4b98ae0e_4_k_cu_e0af9899_267094cuda3std3__442_GLOBAL__N__4b98ae0e_4_k_cu_e0af9899_267096ignoreE,(_ZN40_INTERNAL_4b98ae0e_4_k_cu_e0af9899_267094cute7productE - _ZN40_INTERNAL_4b98ae0e_4_k_cu_e0af9899_267094cuda3std3__442_GLOBAL__N__4b98ae0e_4_k_cu_e0af9899_267096ignoreE)
_ZN40_INTERNAL_4b98ae0e_4_k_cu_e0af9899_267094cuda3std3__442_GLOBAL__N__4b98ae0e_4_k_cu_e0af9899_267096ignoreE:
	.zero		1
	.type		_ZN40_INTERNAL_4b98ae0e_4_k_cu_e0af9899_267094cute7productE,@object
	.size		_ZN40_INTERNAL_4b98ae0e_4_k_cu_e0af9899_267094cute7productE,(_ZN40_INTERNAL_4b98ae0e_4_k_cu_e0af9899_267094cuda3std3__45__cpo3endE - _ZN40_INTERNAL_4b98ae0e_4_k_cu_e0af9899_267094cute7productE)
_ZN40_INTERNAL_4b98ae0e_4_k_cu_e0af9899_267094cute7productE:
	.zero		1
	.type		_ZN40_INTERNAL_4b98ae0e_4_k_cu_e0af9899_267094cuda3std3__45__cpo3endE,@object
	.size		_ZN40_INTERNAL_4b98ae0e_4_k_cu_e0af9899_267094cuda3std3__45__cpo3endE,(_ZN40_INTERNAL_4b98ae0e_4_k_cu_e0af9899_267094cuda3std3__419piecewise_constructE - _ZN40_INTERNAL_4b98ae0e_4_k_cu_e0af9899_267094cuda3std3__45__cpo3endE)
_ZN40_INTERNAL_4b98ae0e_4_k_cu_e0af9899_267094cuda3std3__45__cpo3endE:
	.zero		1
	.type		_ZN40_INTERNAL_4b98ae0e_4_k_cu_e0af9899_267094cuda3std3__419piecewise_constructE,@object
	.size		_ZN40_INTERNAL_4b98ae0e_4_k_cu_e0af9899_267094cuda3std3__419piecewise_constructE,(_ZN40_INTERNAL_4b98ae0e_4_k_cu_e0af9899_267094cuda3std3__45__cpo4cendE - _ZN40_INTERNAL_4b98ae0e_4_k_cu_e0af9899_267094cuda3std3__419piecewise_constructE)
_ZN40_INTERNAL_4b98ae0e_4_k_cu_e0af9899_267094cuda3std3__419piecewise_constructE:
	.zero		1
	.type		_ZN40_INTERNAL_4b98ae0e_4_k_cu_e0af9899_267094cuda3std3__45__cpo4cendE,@object
	.size		_ZN40_INTERNAL_4b98ae0e_4_k_cu_e0af9899_267094cuda3std3__45__cpo4cendE,(_ZN40_INTERNAL_4b98ae0e_4_k_cu_e0af9899_267094cuda3std6ranges3__45__cpo4swapE - _ZN40_INTERNAL_4b98ae0e_4_k_cu_e0af9899_267094cuda3std3__45__cpo4cendE)
_ZN40_INTERNAL_4b98ae0e_4_k_cu_e0af9899_267094cuda3std3__45__cpo4cendE:
	.zero		1
	.type		_ZN40_INTERNAL_4b98ae0e_4_k_cu_e0af9899_267094cuda3std6ranges3__45__cpo4swapE,@object
	.size		_ZN40_INTERNAL_4b98ae0e_4_k_cu_e0af9899_267094cuda3std6ranges3__45__cpo4swapE,(.L_11 - _ZN40_INTERNAL_4b98ae0e_4_k_cu_e0af9899_267094cuda3std6ranges3__45__cpo4swapE)
_ZN40_INTERNAL_4b98ae0e_4_k_cu_e0af9899_267094cuda3std6ranges3__45__cpo4swapE:
	.zero		1
.L_11:


//--------------------- .nv.constant0._ZN7cutlass13device_kernelINS_4gemm6kernel13GemmUniversalIN4cute5tupleIJiiiiEEENS1_10collective13CollectiveMmaINS1_35MainloopSm100TmaUmmaWarpSpecializedILi20ELi2ELi4ENS5_IJNS4_1CILi1EEESB_SB_EEEEENS5_IJNSA_ILi64EEENSA_ILi256EEENSA_ILi32EEEEEENS_12float_e4m3_tENS5_IJlSB_lEEESI_SJ_NS4_8TiledMMAINS4_8MMA_AtomIJNS4_10MMA_TraitsINS4_19SM100_MMA_F8F6F4_SSEJSI_SI_fSE_SF_NS4_17integral_constantINS4_4UMMA5MajorELSQ_0EEESR_NSO_INSP_7ScaleInELSS_0EEEST_EEEEEENS4_6LayoutISC_NS5_IJNSA_ILi0EEESX_SX_EEEEENS5_IJNS4_10UnderscoreES10_S10_EEEEENS4_13SM90_TMA_LOADENS4_14ComposedLayoutINS4_7SwizzleILi1ELi4ELi3EEENS4_18smem_ptr_flag_bitsILi8EEENSW_INS5_IJNSA_ILi8EEESG_EEENS5_IJSG_SB_EEEEEEEvNS4_8identityES13_S1D_vS1E_EENS_8epilogue10collective18CollectiveEpilogueINS1G_23Sm100TmaWarpSpecializedILi4ELi2ELi32ELb0ELb0EEEJSH_NS5_IJNSW_ISE_SB_EES1L_EEESI_SJ_SI_SJ_NS1G_6fusion15FusionCallbacksIS1K_NS1N_17LinearCombinationISI_fSI_fLNS_15FloatRoundStyleE2EEESH_S1M_JEEENS4_5SM1004TMEM4LOAD26SM100_TMEM_LOAD_16dp32b32xES13_NS14_INS15_ILi2ELi4ELi3EEES18_NSW_INS5_IJS19_SE_EEENS5_IJSE_SB_EEEEEEENS4_39AutoVectorizingCopyWithAssumedAlignmentILi128EEENS4_14SM90_TMA_STOREES21_S23_S23_EEEvvEEEEvNT_6ParamsE --------------------------
	.section	.nv.constant0._ZN7cutlass13device_kernelINS_4gemm6kernel13GemmUniversalIN4cute5tupleIJiiiiEEENS1_10collective13CollectiveMmaINS1_35MainloopSm100TmaUmmaWarpSpecializedILi20ELi2ELi4ENS5_IJNS4_1CILi1EEESB_SB_EEEEENS5_IJNSA_ILi64EEENSA_ILi256EEENSA_ILi32EEEEEENS_12float_e4m3_tENS5_IJlSB_lEEESI_SJ_NS4_8TiledMMAINS4_8MMA_AtomIJNS4_10MMA_TraitsINS4_19SM100_MMA_F8F6F4_SSEJSI_SI_fSE_SF_NS4_17integral_constantINS4_4UMMA5MajorELSQ_0EEESR_NSO_INSP_7ScaleInELSS_0EEEST_EEEEEENS4_6LayoutISC_NS5_IJNSA_ILi0EEESX_SX_EEEEENS5_IJNS4_10UnderscoreES10_S10_EEEEENS4_13SM90_TMA_LOADENS4_14ComposedLayoutINS4_7SwizzleILi1ELi4ELi3EEENS4_18smem_ptr_flag_bitsILi8EEENSW_INS5_IJNSA_ILi8EEESG_EEENS5_IJSG_SB_EEEEEEEvNS4_8identityES13_S1D_vS1E_EENS_8epilogue10collective18CollectiveEpilogueINS1G_23Sm100TmaWarpSpecializedILi4ELi2ELi32ELb0ELb0EEEJSH_NS5_IJNSW_ISE_SB_EES1L_EEESI_SJ_SI_SJ_NS1G_6fusion15FusionCallbacksIS1K_NS1N_17LinearCombinationISI_fSI_fLNS_15FloatRoundStyleE2EEESH_S1M_JEEENS4_5SM1004TMEM4LOAD26SM100_TMEM_LOAD_16dp32b32xES13_NS14_INS15_ILi2ELi4ELi3EEES18_NSW_INS5_IJS19_SE_EEENS5_IJSE_SB_EEEEEEENS4_39AutoVectorizingCopyWithAssumedAlignmentILi128EEENS4_14SM90_TMA_STOREES21_S23_S23_EEEvvEEEEvNT_6ParamsE,"a",@progbits
	.sectionflags	@""
	.align	4
.nv.constant0._ZN7cutlass13device_kernelINS_4gemm6kernel13GemmUniversalIN4cute5tupleIJiiiiEEENS1_10collective13CollectiveMmaINS1_35MainloopSm100TmaUmmaWarpSpecializedILi20ELi2ELi4ENS5_IJNS4_1CILi1EEESB_SB_EEEEENS5_IJNSA_ILi64EEENSA_ILi256EEENSA_ILi32EEEEEENS_12float_e4m3_tENS5_IJlSB_lEEESI_SJ_NS4_8TiledMMAINS4_8MMA_AtomIJNS4_10MMA_TraitsINS4_19SM100_MMA_F8F6F4_SSEJSI_SI_fSE_SF_NS4_17integral_constantINS4_4UMMA5MajorELSQ_0EEESR_NSO_INSP_7ScaleInELSS_0EEEST_EEEEEENS4_6LayoutISC_NS5_IJNSA_ILi0EEESX_SX_EEEEENS5_IJNS4_10UnderscoreES10_S10_EEEEENS4_13SM90_TMA_LOADENS4_14ComposedLayoutINS4_7SwizzleILi1ELi4ELi3EEENS4_18smem_ptr_flag_bitsILi8EEENSW_INS5_IJNSA_ILi8EEESG_EEENS5_IJSG_SB_EEEEEEEvNS4_8identityES13_S1D_vS1E_EENS_8epilogue10collective18CollectiveEpilogueINS1G_23Sm100TmaWarpSpecializedILi4ELi2ELi32ELb0ELb0EEEJSH_NS5_IJNSW_ISE_SB_EES1L_EEESI_SJ_SI_SJ_NS1G_6fusion15FusionCallbacksIS1K_NS1N_17LinearCombinationISI_fSI_fLNS_15FloatRoundStyleE2EEESH_S1M_JEEENS4_5SM1004TMEM4LOAD26SM100_TMEM_LOAD_16dp32b32xES13_NS14_INS15_ILi2ELi4ELi3EEES18_NSW_INS5_IJS19_SE_EEENS5_IJSE_SB_EEEEEEENS4_39AutoVectorizingCopyWithAssumedAlignmentILi128EEENS4_14SM90_TMA_STOREES21_S23_S23_EEEvvEEEEvNT_6ParamsE:
	.zero		2944


//--------------------- SYMBOLS --------------------------

	.type		.nv.reservedSmem.offset0,@object
	.size		.nv.reservedSmem.offset0,0x4
	.type		.nv.reservedSmem.cap,@object
	.size		.nv.reservedSmem.cap,0x4
	.type		__assertfail,@function
